	.target	sm_100a

	.elftype	@"ET_EXEC"


//--------------------- .note.nv.tkinfo           --------------------------
	.section	.note.nv.tkinfo,"",@"SHT_NOTE"
	.sectionflags	@"SHF_NOTE_NV_TKINFO"
	.tkinfo
        /*0018*/ 	.word	0x00000002
        /*0030*/ 	.string	""
        /*0030*/ 	.string	"ptxas"
        /*0030*/ 	.string	"Cuda compilation tools, release 13.0, V13.0.88"
        /*0030*/ 	.string	"Build cuda_13.0.r13.0/compiler.36424714_0"
        /*0030*/ 	.string	"-arch sm_100a -m 64 "



//--------------------- .note.nv.cuinfo           --------------------------
	.section	.note.nv.cuinfo,"",@"SHT_NOTE"
	.sectionflags	@"SHF_NOTE_NV_CUINFO"
        /*0018*/ 	.short	0x0002
        /*001a*/ 	.short	0x0064
        /*001c*/ 	.short	0x0082
	.zero		2


//--------------------- .nv.info                  --------------------------
	.section	.nv.info,"",@"SHT_CUDA_INFO"
	.align	4


	//----- nvinfo : EIATTR_REGCOUNT
	.align		4
        /*0000*/ 	.byte	0x04, 0x2f
        /*0002*/ 	.short	(.L_19 - .L_18)
	.align		4
.L_18:
        /*0004*/ 	.word	index@(_ZN7cutlass13device_kernelINS_4gemm6kernel13GemmUniversalIN4cute5tupleIJiiiiEEENS1_10collective13CollectiveMmaINS1_35MainloopSm100TmaUmmaWarpSpecializedILi3ELi2ELi4ENS5_IJNS4_1CILi2EEESB_NSA_ILi1EEEEEEEENS5_IJNSA_ILi64EEENSA_ILi128EEESF_EEENS_12float_e5m2_tENS5_IJlSC_lEEESI_SJ_NS4_8TiledMMAINS4_8MMA_AtomIJNS4_10MMA_TraitsINS4_19SM100_MMA_F8F6F4_SSEJSI_SI_fSF_SG_NS4_17integral_constantINS4_4UMMA5MajorELSQ_0EEESR_NSO_INSP_7ScaleInELSS_0EEEST_EEEEEENS4_6LayoutINS5_IJSC_SC_SC_EEENS5_IJNSA_ILi0EEESY_SY_EEEEENS5_IJNS4_10UnderscoreES11_S11_EEEEENS4_23SM90_TMA_LOAD_MULTICASTENS4_14ComposedLayoutINS4_7SwizzleILi2ELi4ELi3EEENS4_18smem_ptr_flag_bitsILi8EEENSW_INS5_IJNSA_ILi8EEESF_EEENS5_IJSF_SC_EEEEEEEvNS4_8identityES14_S1E_vS1F_EENS_8epilogue10collective18CollectiveEpilogueINS1H_23Sm100TmaWarpSpecializedILi2ELi2ELi32ELb0ELb0EEEJSH_NS5_IJNSW_ISF_SC_EES1M_EEESI_SJ_SI_SJ_NS1H_6fusion15FusionCallbacksIS1L_NS1O_17LinearCombinationISI_fSI_fLNS_15FloatRoundStyleE2EEESH_S1N_JEEENS4_5SM1004TMEM4LOAD26SM100_TMEM_LOAD_16dp32b32xENS4_13SM90_TMA_LOADES1E_NS4_39AutoVectorizingCopyWithAssumedAlignmentILi128EEENS4_14SM90_TMA_STOREES1E_S20_S20_EEEvvEEEEvNT_6ParamsE)
        /*0008*/ 	.word	0x00000072


	//----- nvinfo : EIATTR_FRAME_SIZE
	.align		4
.L_19:
        /*000c*/ 	.byte	0x04, 0x11
        /*000e*/ 	.short	(.L_21 - .L_20)
	.align		4
.L_20:
        /*0010*/ 	.word	index@($__internal_2_$__cuda_sm10x_tcgen05_guardrail_trap_unallocated_columns_being_dealloced)
        /*0014*/ 	.word	0x00000000


	//----- nvinfo : EIATTR_FRAME_SIZE
	.align		4
.L_21:
        /*0018*/ 	.byte	0x04, 0x11
        /*001a*/ 	.short	(.L_23 - .L_22)
	.align		4
.L_22:
        /*001c*/ 	.word	index@($__internal_1_$__cuda_sm10x_tcgen05_guardrail_trap_phase_invalid_during_alloc)
        /*0020*/ 	.word	0x00000000


	//----- nvinfo : EIATTR_FRAME_SIZE
	.align		4
.L_23:
        /*0024*/ 	.byte	0x04, 0x11
        /*0026*/ 	.short	(.L_25 - .L_24)
	.align		4
.L_24:
        /*0028*/ 	.word	index@($__internal_0_$__cuda_sm10x_tcgen05_guardrail_trap_col_being_dealloced_not_returned_by_alloc)
        /*002c*/ 	.word	0x00000000


	//----- nvinfo : EIATTR_FRAME_SIZE
	.align		4
.L_25:
        /*0030*/ 	.byte	0x04, 0x11
        /*0032*/ 	.short	(.L_27 - .L_26)
	.align		4
.L_26:
        /*0034*/ 	.word	index@(_ZN7cutlass13device_kernelINS_4gemm6kernel13GemmUniversalIN4cute5tupleIJiiiiEEENS1_10collective13CollectiveMmaINS1_35MainloopSm100TmaUmmaWarpSpecializedILi3ELi2ELi4ENS5_IJNS4_1CILi2EEESB_NSA_ILi1EEEEEEEENS5_IJNSA_ILi64EEENSA_ILi128EEESF_EEENS_12float_e5m2_tENS5_IJlSC_lEEESI_SJ_NS4_8TiledMMAINS4_8MMA_AtomIJNS4_10MMA_TraitsINS4_19SM100_MMA_F8F6F4_SSEJSI_SI_fSF_SG_NS4_17integral_constantINS4_4UMMA5MajorELSQ_0EEESR_NSO_INSP_7ScaleInELSS_0EEEST_EEEEEENS4_6LayoutINS5_IJSC_SC_SC_EEENS5_IJNSA_ILi0EEESY_SY_EEEEENS5_IJNS4_10UnderscoreES11_S11_EEEEENS4_23SM90_TMA_LOAD_MULTICASTENS4_14ComposedLayoutINS4_7SwizzleILi2ELi4ELi3EEENS4_18smem_ptr_flag_bitsILi8EEENSW_INS5_IJNSA_ILi8EEESF_EEENS5_IJSF_SC_EEEEEEEvNS4_8identityES14_S1E_vS1F_EENS_8epilogue10collective18CollectiveEpilogueINS1H_23Sm100TmaWarpSpecializedILi2ELi2ELi32ELb0ELb0EEEJSH_NS5_IJNSW_ISF_SC_EES1M_EEESI_SJ_SI_SJ_NS1H_6fusion15FusionCallbacksIS1L_NS1O_17LinearCombinationISI_fSI_fLNS_15FloatRoundStyleE2EEESH_S1N_JEEENS4_5SM1004TMEM4LOAD26SM100_TMEM_LOAD_16dp32b32xENS4_13SM90_TMA_LOADES1E_NS4_39AutoVectorizingCopyWithAssumedAlignmentILi128EEENS4_14SM90_TMA_STOREES1E_S20_S20_EEEvvEEEEvNT_6ParamsE)
        /*0038*/ 	.word	0x00000000


	//----- nvinfo : EIATTR_MIN_STACK_SIZE
	.align		4
.L_27:
        /*003c*/ 	.byte	0x04, 0x12
        /*003e*/ 	.short	(.L_29 - .L_28)
	.align		4
.L_28:
        /*0040*/ 	.word	index@(_ZN7cutlass13device_kernelINS_4gemm6kernel13GemmUniversalIN4cute5tupleIJiiiiEEENS1_10collective13CollectiveMmaINS1_35MainloopSm100TmaUmmaWarpSpecializedILi3ELi2ELi4ENS5_IJNS4_1CILi2EEESB_NSA_ILi1EEEEEEEENS5_IJNSA_ILi64EEENSA_ILi128EEESF_EEENS_12float_e5m2_tENS5_IJlSC_lEEESI_SJ_NS4_8TiledMMAINS4_8MMA_AtomIJNS4_10MMA_TraitsINS4_19SM100_MMA_F8F6F4_SSEJSI_SI_fSF_SG_NS4_17integral_constantINS4_4UMMA5MajorELSQ_0EEESR_NSO_INSP_7ScaleInELSS_0EEEST_EEEEEENS4_6LayoutINS5_IJSC_SC_SC_EEENS5_IJNSA_ILi0EEESY_SY_EEEEENS5_IJNS4_10UnderscoreES11_S11_EEEEENS4_23SM90_TMA_LOAD_MULTICASTENS4_14ComposedLayoutINS4_7SwizzleILi2ELi4ELi3EEENS4_18smem_ptr_flag_bitsILi8EEENSW_INS5_IJNSA_ILi8EEESF_EEENS5_IJSF_SC_EEEEEEEvNS4_8identityES14_S1E_vS1F_EENS_8epilogue10collective18CollectiveEpilogueINS1H_23Sm100TmaWarpSpecializedILi2ELi2ELi32ELb0ELb0EEEJSH_NS5_IJNSW_ISF_SC_EES1M_EEESI_SJ_SI_SJ_NS1H_6fusion15FusionCallbacksIS1L_NS1O_17LinearCombinationISI_fSI_fLNS_15FloatRoundStyleE2EEESH_S1N_JEEENS4_5SM1004TMEM4LOAD26SM100_TMEM_LOAD_16dp32b32xENS4_13SM90_TMA_LOADES1E_NS4_39AutoVectorizingCopyWithAssumedAlignmentILi128EEENS4_14SM90_TMA_STOREES1E_S20_S20_EEEvvEEEEvNT_6ParamsE)
        /*0044*/ 	.word	0x00000000
.L_29:


//--------------------- .nv.compat                --------------------------
	.section	.nv.compat,"",@"SHT_CUDA_COMPAT_INFO"
	.align	4
        /*0000*/ 	.byte	0x02, 0x09, 0x01, 0x00, 0x02, 0x02, 0x02, 0x00, 0x02, 0x05, 0x05, 0x00, 0x03, 0x07, 0x01, 0x01
        /*0010*/ 	.byte	0x02, 0x03, 0x01, 0x00, 0x02, 0x06, 0x01, 0x00, 0x04, 0x0b, 0x08, 0x00, 0x09, 0x00, 0x00, 0x00
        /*0020*/ 	.byte	0x00, 0x00, 0x00, 0x00


//--------------------- .nv.info._ZN7cutlass13device_kernelINS_4gemm6kernel13GemmUniversalIN4cute5tupleIJiiiiEEENS1_10collective13CollectiveMmaINS1_35MainloopSm100TmaUmmaWarpSpecializedILi3ELi2ELi4ENS5_IJNS4_1CILi2EEESB_NSA_ILi1EEEEEEEENS5_IJNSA_ILi64EEENSA_ILi128EEESF_EEENS_12float_e5m2_tENS5_IJlSC_lEEESI_SJ_NS4_8TiledMMAINS4_8MMA_AtomIJNS4_10MMA_TraitsINS4_19SM100_MMA_F8F6F4_SSEJSI_SI_fSF_SG_NS4_17integral_constantINS4_4UMMA5MajorELSQ_0EEESR_NSO_INSP_7ScaleInELSS_0EEEST_EEEEEENS4_6LayoutINS5_IJSC_SC_SC_EEENS5_IJNSA_ILi0EEESY_SY_EEEEENS5_IJNS4_10UnderscoreES11_S11_EEEEENS4_23SM90_TMA_LOAD_MULTICASTENS4_14ComposedLayoutINS4_7SwizzleILi2ELi4ELi3EEENS4_18smem_ptr_flag_bitsILi8EEENSW_INS5_IJNSA_ILi8EEESF_EEENS5_IJSF_SC_EEEEEEEvNS4_8identityES14_S1E_vS1F_EENS_8epilogue10collective18CollectiveEpilogueINS1H_23Sm100TmaWarpSpecializedILi2ELi2ELi32ELb0ELb0EEEJSH_NS5_IJNSW_ISF_SC_EES1M_EEESI_SJ_SI_SJ_NS1H_6fusion15FusionCallbacksIS1L_NS1O_17LinearCombinationISI_fSI_fLNS_15FloatRoundStyleE2EEESH_S1N_JEEENS4_5SM1004TMEM4LOAD26SM100_TMEM_LOAD_16dp32b32xENS4_13SM90_TMA_LOADES1E_NS4_39AutoVectorizingCopyWithAssumedAlignmentILi128EEENS4_14SM90_TMA_STOREES1E_S20_S20_EEEvvEEEEvNT_6ParamsE --------------------------
	.section	.nv.info._ZN7cutlass13device_kernelINS_4gemm6kernel13GemmUniversalIN4cute5tupleIJiiiiEEENS1_10collective13CollectiveMmaINS1_35MainloopSm100TmaUmmaWarpSpecializedILi3ELi2ELi4ENS5_IJNS4_1CILi2EEESB_NSA_ILi1EEEEEEEENS5_IJNSA_ILi64EEENSA_ILi128EEESF_EEENS_12float_e5m2_tENS5_IJlSC_lEEESI_SJ_NS4_8TiledMMAINS4_8MMA_AtomIJNS4_10MMA_TraitsINS4_19SM100_MMA_F8F6F4_SSEJSI_SI_fSF_SG_NS4_17integral_constantINS4_4UMMA5MajorELSQ_0EEESR_NSO_INSP_7ScaleInELSS_0EEEST_EEEEEENS4_6LayoutINS5_IJSC_SC_SC_EEENS5_IJNSA_ILi0EEESY_SY_EEEEENS5_IJNS4_10UnderscoreES11_S11_EEEEENS4_23SM90_TMA_LOAD_MULTICASTENS4_14ComposedLayoutINS4_7SwizzleILi2ELi4ELi3EEENS4_18smem_ptr_flag_bitsILi8EEENSW_INS5_IJNSA_ILi8EEESF_EEENS5_IJSF_SC_EEEEEEEvNS4_8identityES14_S1E_vS1F_EENS_8epilogue10collective18CollectiveEpilogueINS1H_23Sm100TmaWarpSpecializedILi2ELi2ELi32ELb0ELb0EEEJSH_NS5_IJNSW_ISF_SC_EES1M_EEESI_SJ_SI_SJ_NS1H_6fusion15FusionCallbacksIS1L_NS1O_17LinearCombinationISI_fSI_fLNS_15FloatRoundStyleE2EEESH_S1N_JEEENS4_5SM1004TMEM4LOAD26SM100_TMEM_LOAD_16dp32b32xENS4_13SM90_TMA_LOADES1E_NS4_39AutoVectorizingCopyWithAssumedAlignmentILi128EEENS4_14SM90_TMA_STOREES1E_S20_S20_EEEvvEEEEvNT_6ParamsE,"",@"SHT_CUDA_INFO"
	.sectionflags	@""
	.align	4


	//----- nvinfo : EIATTR_CUDA_API_VERSION
	.align		4
        /*0000*/ 	.byte	0x04, 0x37
        /*0002*/ 	.short	(.L_31 - .L_30)
.L_30:
        /*0004*/ 	.word	0x00000082


	//----- nvinfo : EIATTR_KPARAM_INFO
	.align		4
.L_31:
        /*0008*/ 	.byte	0x04, 0x17
        /*000a*/ 	.short	(.L_33 - .L_32)
.L_32:
        /*000c*/ 	.word	0x00000000
        /*0010*/ 	.short	0x0000
        /*0012*/ 	.short	0x0000
        /*0014*/ 	.byte	0x00, 0xf0, 0x01, 0x20


	//----- nvinfo : EIATTR_AT_ENTRY_FRAGMENTS
	.align		4
.L_33:
        /*0018*/ 	.byte	0x04, 0x4f
        /*001a*/ 	.short	(.L_35 - .L_34)


	//   ....[0]....
.L_34:
        /*001c*/ 	.word	0x00000006


	//----- nvinfo : EIATTR_RESERVED_SMEM_USED
	.align		4
.L_35:
        /*0020*/ 	.byte	0x01, 0x41
	.zero		2


	//----- nvinfo : EIATTR_SPARSE_MMA_MASK
	.align		4
        /*0024*/ 	.byte	0x03, 0x50
        /*0026*/ 	.short	0x0000


	//----- nvinfo : EIATTR_TCGEN05_1CTA_USED
	.align		4
        /*0028*/ 	.byte	0x01, 0x51
	.zero		2


	//----- nvinfo : EIATTR_MAXREG_COUNT
	.align		4
        /*002c*/ 	.byte	0x03, 0x1b
        /*002e*/ 	.short	0x00ff


	//----- nvinfo : EIATTR_NUM_BARRIERS
	.align		4
        /*0030*/ 	.byte	0x02, 0x4c
        /*0032*/ 	.byte	0x07
	.zero		1


	//----- nvinfo : EIATTR_EXTERNS
	.align		4
        /*0034*/ 	.byte	0x04, 0x0f
        /*0036*/ 	.short	(.L_37 - .L_36)


	//   ....[0]....
	.align		4
.L_36:
        /*0038*/ 	.word	index@(__assertfail)


	//----- nvinfo : EIATTR_MERCURY_ISA_VERSION
	.align		4
.L_37:
        /*003c*/ 	.byte	0x03, 0x5f
        /*003e*/ 	.short	0x0101


	//----- nvinfo : EIATTR_INT_WARP_WIDE_INSTR_OFFSETS
	.align		4
        /*0040*/ 	.byte	0x04, 0x31
        /*0042*/ 	.short	(.L_39 - .L_38)


	//   ....[0]....
.L_38:
        /*0044*/ 	.word	0x00003c60


	//   ....[1]....
        /*0048*/ 	.word	0x00003c80


	//   ....[2]....
        /*004c*/ 	.word	0x00003cb0


	//   ....[3]....
        /*0050*/ 	.word	0x000047f0


	//   ....[4]....
        /*0054*/ 	.word	0x00004860


	//   ....[5]....
        /*0058*/ 	.word	0x00004930


	//   ....[6]....
        /*005c*/ 	.word	0x000049e0


	//----- nvinfo : EIATTR_COOP_GROUP_MASK_REGIDS
	.align		4
.L_39:
        /*0060*/ 	.byte	0x04, 0x29
        /*0062*/ 	.short	(.L_41 - .L_40)


	//   ....[0]....
.L_40:
        /*0064*/ 	.word	0xffffffff


	//   ....[1]....
        /*0068*/ 	.word	0xffffffff


	//   ....[2]....
        /*006c*/ 	.word	0xffffffff


	//   ....[3]....
        /*0070*/ 	.word	0xffffffff


	//   ....[4]....
        /*0074*/ 	.word	0xffffffff


	//   ....[5]....
        /*0078*/ 	.word	0xffffffff


	//   ....[6]....
        /*007c*/ 	.word	0xffffffff


	//   ....[7]....
        /*0080*/ 	.word	0xffffffff


	//   ....[8]....
        /*0084*/ 	.word	0xffffffff


	//   ....[9]....
        /*0088*/ 	.word	0xffffffff


	//   ....[10]....
        /*008c*/ 	.word	0xffffffff


	//   ....[11]....
        /*0090*/ 	.word	0xffffffff


	//   ....[12]....
        /*0094*/ 	.word	0xffffffff


	//   ....[13]....
        /*0098*/ 	.word	0xffffffff


	//----- nvinfo : EIATTR_COOP_GROUP_INSTR_OFFSETS
	.align		4
.L_41:
        /*009c*/ 	.byte	0x04, 0x28
        /*009e*/ 	.short	(.L_43 - .L_42)


	//   ....[0]....
.L_42:
        /*00a0*/ 	.word	0x00000080


	//   ....[1]....
        /*00a4*/ 	.word	0x000004f0


	//   ....[2]....
        /*00a8*/ 	.word	0x00000680


	//   ....[3]....
        /*00ac*/ 	.word	0x000007e0


	//   ....[4]....
        /*00b0*/ 	.word	0x000008e0


	//   ....[5]....
        /*00b4*/ 	.word	0x00000a50


	//   ....[6]....
        /*00b8*/ 	.word	0x00000bf0


	//   ....[7]....
        /*00bc*/ 	.word	0x00000da0


	//   ....[8]....
        /*00c0*/ 	.word	0x000020f0


	//   ....[9]....
        /*00c4*/ 	.word	0x00002f30


	//   ....[10]....
        /*00c8*/ 	.word	0x00003140


	//   ....[11]....
        /*00cc*/ 	.word	0x00003170


	//   ....[12]....
        /*00d0*/ 	.word	0x00003b40


	//   ....[13]....
        /*00d4*/ 	.word	0x00003d70


	//----- nvinfo : EIATTR_VRC_CTA_INIT_COUNT
	.align		4
.L_43:
        /*00d8*/ 	.byte	0x02, 0x4a
        /*00da*/ 	.byte	0x80
	.zero		1


	//----- nvinfo : EIATTR_SYSCALL_OFFSETS
	.align		4
        /*00dc*/ 	.byte	0x04, 0x46
        /*00de*/ 	.short	(.L_45 - .L_44)


	//   ....[0]....
.L_44:
        /*00e0*/ 	.word	0x000055f0


	//   ....[1]....
        /*00e4*/ 	.word	0x00005730


	//   ....[2]....
        /*00e8*/ 	.word	0x00005f60


	//   ....[3]....
        /*00ec*/ 	.word	0x00006cf0


	//----- nvinfo : EIATTR_MBARRIER_INSTR_OFFSETS
	.align		4
.L_45:
        /*00f0*/ 	.byte	0x04, 0x39
        /*00f2*/ 	.short	(.L_47 - .L_46)


	//   ....[0]....
.L_46:
        /*00f4*/ 	.word	0x00000610
        /*00f8*/ 	.word	0x000000ff
        /*00fc*/ 	.word	0x00000000
        /*0100*/ 	.short	0x0100
        /*0102*/ 	.byte	0x04
	.zero		1


	//   ....[1]....
        /*0104*/ 	.word	0x00000620
        /*0108*/ 	.word	0x000000ff
        /*010c*/ 	.word	0x00000018
        /*0110*/ 	.short	0x0100
        /*0112*/ 	.byte	0x04
	.zero		1


	//   ....[2]....
        /*0114*/ 	.word	0x00000630
        /*0118*/ 	.word	0x000000ff
        /*011c*/ 	.word	0x00000008
        /*0120*/ 	.short	0x0100
        /*0122*/ 	.byte	0x04
	.zero		1


	//   ....[3]....
        /*0124*/ 	.word	0x00000640
        /*0128*/ 	.word	0x000000ff
        /*012c*/ 	.word	0x00000020
        /*0130*/ 	.short	0x0100
        /*0132*/ 	.byte	0x04
	.zero		1


	//   ....[4]....
        /*0134*/ 	.word	0x00000650
        /*0138*/ 	.word	0x000000ff
        /*013c*/ 	.word	0x00000010
        /*0140*/ 	.short	0x0100
        /*0142*/ 	.byte	0x04
	.zero		1


	//   ....[5]....
        /*0144*/ 	.word	0x00000660
        /*0148*/ 	.word	0x000000ff
        /*014c*/ 	.word	0x00000028
        /*0150*/ 	.short	0x0100
        /*0152*/ 	.byte	0x04
	.zero		1


	//   ....[6]....
        /*0154*/ 	.word	0x00000790
        /*0158*/ 	.word	0x000000ff
        /*015c*/ 	.word	0x00000030
        /*0160*/ 	.short	0x0100
        /*0162*/ 	.byte	0x04
	.zero		1


	//   ....[7]....
        /*0164*/ 	.word	0x000007a0
        /*0168*/ 	.word	0x000000ff
        /*016c*/ 	.word	0x00000040
        /*0170*/ 	.short	0x0100
        /*0172*/ 	.byte	0x04
	.zero		1


	//   ....[8]....
        /*0174*/ 	.word	0x000007b0
        /*0178*/ 	.word	0x000000ff
        /*017c*/ 	.word	0x00000038
        /*0180*/ 	.short	0x0100
        /*0182*/ 	.byte	0x04
	.zero		1


	//   ....[9]....
        /*0184*/ 	.word	0x000007c0
        /*0188*/ 	.word	0x000000ff
        /*018c*/ 	.word	0x00000048
        /*0190*/ 	.short	0x0100
        /*0192*/ 	.byte	0x04
	.zero		1


	//   ....[10]....
        /*0194*/ 	.word	0x000008b0
        /*0198*/ 	.word	0x000000ff
        /*019c*/ 	.word	0x00000050
        /*01a0*/ 	.short	0x0100
        /*01a2*/ 	.byte	0x06
	.zero		1


	//   ....[11]....
        /*01a4*/ 	.word	0x000008c0
        /*01a8*/ 	.word	0x000000ff
        /*01ac*/ 	.word	0x00000058
        /*01b0*/ 	.short	0x0100
        /*01b2*/ 	.byte	0x06
	.zero		1


	//   ....[12]....
        /*01b4*/ 	.word	0x00000a00
        /*01b8*/ 	.word	0x000000ff
        /*01bc*/ 	.word	0x00000060
        /*01c0*/ 	.short	0x0100
        /*01c2*/ 	.byte	0x06
	.zero		1


	//   ....[13]....
        /*01c4*/ 	.word	0x00000a10
        /*01c8*/ 	.word	0x000000ff
        /*01cc*/ 	.word	0x00000070
        /*01d0*/ 	.short	0x0100
        /*01d2*/ 	.byte	0x06
	.zero		1


	//   ....[14]....
        /*01d4*/ 	.word	0x00000a20
        /*01d8*/ 	.word	0x000000ff
        /*01dc*/ 	.word	0x00000068
        /*01e0*/ 	.short	0x0100
        /*01e2*/ 	.byte	0x06
	.zero		1


	//   ....[15]....
        /*01e4*/ 	.word	0x00000a30
        /*01e8*/ 	.word	0x000000ff
        /*01ec*/ 	.word	0x00000078
        /*01f0*/ 	.short	0x0100
        /*01f2*/ 	.byte	0x06
	.zero		1


	//   ....[16]....
        /*01f4*/ 	.word	0x00000b60
        /*01f8*/ 	.word	0x000000ff
        /*01fc*/ 	.word	0x00000080
        /*0200*/ 	.short	0x0100
        /*0202*/ 	.byte	0x04
	.zero		1


	//   ....[17]....
        /*0204*/ 	.word	0x00000b70
        /*0208*/ 	.word	0x000000ff
        /*020c*/ 	.word	0x000000a0
        /*0210*/ 	.short	0x0100
        /*0212*/ 	.byte	0x04
	.zero		1


	//   ....[18]....
        /*0214*/ 	.word	0x00000b80
        /*0218*/ 	.word	0x000000ff
        /*021c*/ 	.word	0x00000088
        /*0220*/ 	.short	0x0100
        /*0222*/ 	.byte	0x04
	.zero		1


	//   ....[19]....
        /*0224*/ 	.word	0x00000b90
        /*0228*/ 	.word	0x000000ff
        /*022c*/ 	.word	0x000000a8
        /*0230*/ 	.short	0x0100
        /*0232*/ 	.byte	0x04
	.zero		1


	//   ....[20]....
        /*0234*/ 	.word	0x00000ba0
        /*0238*/ 	.word	0x000000ff
        /*023c*/ 	.word	0x00000090
        /*0240*/ 	.short	0x0100
        /*0242*/ 	.byte	0x04
	.zero		1


	//   ....[21]....
        /*0244*/ 	.word	0x00000bb0
        /*0248*/ 	.word	0x000000ff
        /*024c*/ 	.word	0x000000b0
        /*0250*/ 	.short	0x0100
        /*0252*/ 	.byte	0x04
	.zero		1


	//   ....[22]....
        /*0254*/ 	.word	0x00000bc0
        /*0258*/ 	.word	0x000000ff
        /*025c*/ 	.word	0x00000098
        /*0260*/ 	.short	0x0100
        /*0262*/ 	.byte	0x04
	.zero		1


	//   ....[23]....
        /*0264*/ 	.word	0x00000bd0
        /*0268*/ 	.word	0x000000ff
        /*026c*/ 	.word	0x000000b8
        /*0270*/ 	.short	0x0100
        /*0272*/ 	.byte	0x04
	.zero		1


	//   ....[24]....
        /*0274*/ 	.word	0x00000cc0
        /*0278*/ 	.word	0x000000ff
        /*027c*/ 	.word	0x000000c0
        /*0280*/ 	.short	0x0100
        /*0282*/ 	.byte	0x04
	.zero		1


	//   ....[25]....
        /*0284*/ 	.word	0x00000cd0
        /*0288*/ 	.word	0x000000ff
        /*028c*/ 	.word	0x000000d0
        /*0290*/ 	.short	0x0100
        /*0292*/ 	.byte	0x04
	.zero		1


	//   ....[26]....
        /*0294*/ 	.word	0x00000ce0
        /*0298*/ 	.word	0x000000ff
        /*029c*/ 	.word	0x000000c8
        /*02a0*/ 	.short	0x0100
        /*02a2*/ 	.byte	0x04
	.zero		1


	//   ....[27]....
        /*02a4*/ 	.word	0x00000cf0
        /*02a8*/ 	.word	0x000000ff
        /*02ac*/ 	.word	0x000000d8
        /*02b0*/ 	.short	0x0100
        /*02b2*/ 	.byte	0x04
	.zero		1


	//   ....[28]....
        /*02b4*/ 	.word	0x00001980
        /*02b8*/ 	.word	0x00000000
        /*02bc*/ 	.word	0x000000d0
        /*02c0*/ 	.short	0x010a
        /*02c2*/ 	.byte	0xff
	.zero		1


	//   ....[29]....
        /*02c4*/ 	.word	0x000019a0
        /*02c8*/ 	.word	0x00000000
        /*02cc*/ 	.word	0x000000c0
        /*02d0*/ 	.short	0x0101
        /*02d2*/ 	.byte	0xff
	.zero		1


	//   ....[30]....
        /*02d4*/ 	.word	0x00001a60
        /*02d8*/ 	.word	0x000000ff
        /*02dc*/ 	.word	0x00000018
        /*02e0*/ 	.short	0x010a
        /*02e2*/ 	.byte	0x04
	.zero		1


	//   ....[31]....
        /*02e4*/ 	.word	0x00001af0
        /*02e8*/ 	.word	0x000000ff
        /*02ec*/ 	.word	0x00000018
        /*02f0*/ 	.short	0x010a
        /*02f2*/ 	.byte	0x21
	.zero		1


	//   ....[32]....
        /*02f4*/ 	.word	0x00001c80
        /*02f8*/ 	.word	0x000000ff
        /*02fc*/ 	.word	0x00000018
        /*0300*/ 	.short	0x010a
        /*0302*/ 	.byte	0x05
	.zero		1


	//   ....[33]....
        /*0304*/ 	.word	0x00001db0
        /*0308*/ 	.word	0x000000ff
        /*030c*/ 	.word	0x00000058
        /*0310*/ 	.short	0x0101
        /*0312*/ 	.byte	0x15
	.zero		1


	//   ....[34]....
        /*0314*/ 	.word	0x00001dd0
        /*0318*/ 	.word	0x000000ff
        /*031c*/ 	.word	0x00000018
        /*0320*/ 	.short	0x010a
        /*0322*/ 	.byte	0x04
	.zero		1


	//   ....[35]....
        /*0324*/ 	.word	0x00001e50
        /*0328*/ 	.word	0x000000ff
        /*032c*/ 	.word	0x00000018
        /*0330*/ 	.short	0x010a
        /*0332*/ 	.byte	0x11
	.zero		1


	//   ....[36]....
        /*0334*/ 	.word	0x00001fe0
        /*0338*/ 	.word	0x000000ff
        /*033c*/ 	.word	0x00000018
        /*0340*/ 	.short	0x010a
        /*0342*/ 	.byte	0x05
	.zero		1


	//   ....[37]....
        /*0344*/ 	.word	0x00002120
        /*0348*/ 	.word	0x00000003
        /*034c*/ 	.word	0x00000060
        /*0350*/ 	.short	0x010a
        /*0352*/ 	.byte	0xff
	.zero		1


	//   ....[38]....
        /*0354*/ 	.word	0x00002270
        /*0358*/ 	.word	0x00000000
        /*035c*/ 	.word	0x00000000
        /*0360*/ 	.short	0x0101
        /*0362*/ 	.byte	0xff
	.zero		1


	//   ....[39]....
        /*0364*/ 	.word	0x00002810
        /*0368*/ 	.word	0x000000ff
        /*036c*/ 	.word	0x00000000
        /*0370*/ 	.short	0x010a
        /*0372*/ 	.byte	0x04
	.zero		1


	//   ....[40]....
        /*0374*/ 	.word	0x000028a0
        /*0378*/ 	.word	0x000000ff
        /*037c*/ 	.word	0x00000000
        /*0380*/ 	.short	0x010a
        /*0382*/ 	.byte	0x05
	.zero		1


	//   ....[41]....
        /*0384*/ 	.word	0x00002940
        /*0388*/ 	.word	0x00000000
        /*038c*/ 	.word	0x00000000
        /*0390*/ 	.short	0x010a
        /*0392*/ 	.byte	0xff
	.zero		1


	//   ....[42]....
        /*0394*/ 	.word	0x00002a80
        /*0398*/ 	.word	0x00000002
        /*039c*/ 	.word	0x000000c0
        /*03a0*/ 	.short	0x010a
        /*03a2*/ 	.byte	0xff
	.zero		1


	//   ....[43]....
        /*03a4*/ 	.word	0x00002ae0
        /*03a8*/ 	.word	0x00000004
        /*03ac*/ 	.word	0x00000000
        /*03b0*/ 	.short	0x0101
        /*03b2*/ 	.byte	0xff
	.zero		1


	//   ....[44]....
        /*03b4*/ 	.word	0x00002b00
        /*03b8*/ 	.word	0x000000ff
        /*03bc*/ 	.word	0x00000070
        /*03c0*/ 	.short	0x010a
        /*03c2*/ 	.byte	0x04
	.zero		1


	//   ....[45]....
        /*03c4*/ 	.word	0x00002c20
        /*03c8*/ 	.word	0x00000002
        /*03cc*/ 	.word	0x00000060
        /*03d0*/ 	.short	0x010a
        /*03d2*/ 	.byte	0xff
	.zero		1


	//   ....[46]....
        /*03d4*/ 	.word	0x00002d30
        /*03d8*/ 	.word	0x00000002
        /*03dc*/ 	.word	0x00000000
        /*03e0*/ 	.short	0x0101
        /*03e2*/ 	.byte	0xff
	.zero		1


	//   ....[47]....
        /*03e4*/ 	.word	0x00002dc0
        /*03e8*/ 	.word	0x000000ff
        /*03ec*/ 	.word	0x00000070
        /*03f0*/ 	.short	0x0106
        /*03f2*/ 	.byte	0x04
	.zero		1


	//   ....[48]....
        /*03f4*/ 	.word	0x00002de0
        /*03f8*/ 	.word	0x000000ff
        /*03fc*/ 	.word	0x00000070
        /*0400*/ 	.short	0x010a
        /*0402*/ 	.byte	0x04
	.zero		1


	//   ....[49]....
        /*0404*/ 	.word	0x00002e70
        /*0408*/ 	.word	0x000000ff
        /*040c*/ 	.word	0x00000070
        /*0410*/ 	.short	0x0106
        /*0412*/ 	.byte	0x07
	.zero		1


	//   ....[50]....
        /*0414*/ 	.word	0x00002eb0
        /*0418*/ 	.word	0x00000000
        /*041c*/ 	.word	0x00000070
        /*0420*/ 	.short	0x010a
        /*0422*/ 	.byte	0xff
	.zero		1


	//   ....[51]....
        /*0424*/ 	.word	0x000033d0
        /*0428*/ 	.word	0x00000000
        /*042c*/ 	.word	0x00000060
        /*0430*/ 	.short	0x010a
        /*0432*/ 	.byte	0xff
	.zero		1


	//   ....[52]....
        /*0434*/ 	.word	0x000034d0
        /*0438*/ 	.word	0x00000003
        /*043c*/ 	.word	0x00000000
        /*0440*/ 	.short	0x0101
        /*0442*/ 	.byte	0xff
	.zero		1


	//   ....[53]....
        /*0444*/ 	.word	0x000034e0
        /*0448*/ 	.word	0x000000ff
        /*044c*/ 	.word	0x00000000
        /*0450*/ 	.short	0x010a
        /*0452*/ 	.byte	0x04
	.zero		1


	//   ....[54]....
        /*0454*/ 	.word	0x00003560
        /*0458*/ 	.word	0x000000ff
        /*045c*/ 	.word	0x000000a0
        /*0460*/ 	.short	0x010a
        /*0462*/ 	.byte	0x17
	.zero		1


	//   ....[55]....
        /*0464*/ 	.word	0x00003640
        /*0468*/ 	.word	0x000000ff
        /*046c*/ 	.word	0x00000000
        /*0470*/ 	.short	0x010a
        /*0472*/ 	.byte	0x05
	.zero		1


	//   ....[56]....
        /*0474*/ 	.word	0x00003780
        /*0478*/ 	.word	0x000000ff
        /*047c*/ 	.word	0x00000000
        /*0480*/ 	.short	0x010a
        /*0482*/ 	.byte	0x04
	.zero		1


	//   ....[57]....
        /*0484*/ 	.word	0x00003970
        /*0488*/ 	.word	0x000000ff
        /*048c*/ 	.word	0x00000000
        /*0490*/ 	.short	0x010a
        /*0492*/ 	.byte	0x04
	.zero		1


	//   ....[58]....
        /*0494*/ 	.word	0x00003a00
        /*0498*/ 	.word	0x000000ff
        /*049c*/ 	.word	0x00000000
        /*04a0*/ 	.short	0x010a
        /*04a2*/ 	.byte	0x05
	.zero		1


	//   ....[59]....
        /*04a4*/ 	.word	0x00003a90
        /*04a8*/ 	.word	0x000000ff
        /*04ac*/ 	.word	0x00000000
        /*04b0*/ 	.short	0x010a
        /*04b2*/ 	.byte	0x05
	.zero		1


	//   ....[60]....
        /*04b4*/ 	.word	0x00003b20
        /*04b8*/ 	.word	0x000000ff
        /*04bc*/ 	.word	0x00000000
        /*04c0*/ 	.short	0x010a
        /*04c2*/ 	.byte	0x04
	.zero		1


	//   ....[61]....
        /*04c4*/ 	.word	0x00003ff0
        /*04c8*/ 	.word	0x0000000c
        /*04cc*/ 	.word	0x00000060
        /*04d0*/ 	.short	0x010a
        /*04d2*/ 	.byte	0xff
	.zero		1


	//   ....[62]....
        /*04d4*/ 	.word	0x00004160
        /*04d8*/ 	.word	0x00000000
        /*04dc*/ 	.word	0x00000000
        /*04e0*/ 	.short	0x0101
        /*04e2*/ 	.byte	0xff
	.zero		1


	//   ....[63]....
        /*04e4*/ 	.word	0x000045f0
        /*04e8*/ 	.word	0x000000ff
        /*04ec*/ 	.word	0x00000058
        /*04f0*/ 	.short	0x010a
        /*04f2*/ 	.byte	0x15
	.zero		1


	//   ....[64]....
        /*04f4*/ 	.word	0x00004770
        /*04f8*/ 	.word	0x000000ff
        /*04fc*/ 	.word	0x00000040
        /*0500*/ 	.short	0x010a
        /*0502*/ 	.byte	0x15
	.zero		1


	//   ....[65]....
        /*0504*/ 	.word	0x000048e0
        /*0508*/ 	.word	0x000000ff
        /*050c*/ 	.word	0x00000030
        /*0510*/ 	.short	0x010b
        /*0512*/ 	.byte	0x15
	.zero		1


	//   ....[66]....
        /*0514*/ 	.word	0x000048f0
        /*0518*/ 	.word	0x000000ff
        /*051c*/ 	.word	0x00000000
        /*0520*/ 	.short	0x0101
        /*0522*/ 	.byte	0x22
	.zero		1


	//   ....[67]....
        /*0524*/ 	.word	0x00004900
        /*0528*/ 	.word	0x000000ff
        /*052c*/ 	.word	0x00000048
        /*0530*/ 	.short	0x010a
        /*0532*/ 	.byte	0x15
	.zero		1


	//   ....[68]....
        /*0534*/ 	.word	0x00004ae0
        /*0538*/ 	.word	0x000000ff
        /*053c*/ 	.word	0x00000038
        /*0540*/ 	.short	0x010b
        /*0542*/ 	.byte	0x15
	.zero		1


	//   ....[69]....
        /*0544*/ 	.word	0x00004af0
        /*0548*/ 	.word	0x000000ff
        /*054c*/ 	.word	0x00000000
        /*0550*/ 	.short	0x0101
        /*0552*/ 	.byte	0x21
	.zero		1


	//   ....[70]....
        /*0554*/ 	.word	0x00004b20
        /*0558*/ 	.word	0x000000ff
        /*055c*/ 	.word	0x00000040
        /*0560*/ 	.short	0x010a
        /*0562*/ 	.byte	0x15
	.zero		1


	//   ....[71]....
        /*0564*/ 	.word	0x00004b60
        /*0568*/ 	.word	0x00000000
        /*056c*/ 	.word	0x00000048
        /*0570*/ 	.short	0x010a
        /*0572*/ 	.byte	0xff
	.zero		1


	//   ....[72]....
        /*0574*/ 	.word	0x00004e90
        /*0578*/ 	.word	0x00000003
        /*057c*/ 	.word	0x00000060
        /*0580*/ 	.short	0x010a
        /*0582*/ 	.byte	0xff
	.zero		1


	//   ....[73]....
        /*0584*/ 	.word	0x00005010
        /*0588*/ 	.word	0x00000000
        /*058c*/ 	.word	0x00000000
        /*0590*/ 	.short	0x0101
        /*0592*/ 	.byte	0xff
	.zero		1


	//   ....[74]....
        /*0594*/ 	.word	0x00005b50
        /*0598*/ 	.word	0x00000002
        /*059c*/ 	.word	0x00000030
        /*05a0*/ 	.short	0x010a
        /*05a2*/ 	.byte	0xff
	.zero		1


	//   ....[75]....
        /*05a4*/ 	.word	0x00005bc0
        /*05a8*/ 	.word	0x00000064
        /*05ac*/ 	.word	0x00000080
        /*05b0*/ 	.short	0x010a
        /*05b2*/ 	.byte	0xff
	.zero		1


	//   ....[76]....
        /*05b4*/ 	.word	0x00005cb0
        /*05b8*/ 	.word	0x00000002
        /*05bc*/ 	.word	0x00000030
        /*05c0*/ 	.short	0x010a
        /*05c2*/ 	.byte	0xff
	.zero		1


	//   ....[77]....
        /*05c4*/ 	.word	0x00005dc0
        /*05c8*/ 	.word	0x00000000
        /*05cc*/ 	.word	0x00000000
        /*05d0*/ 	.short	0x0101
        /*05d2*/ 	.byte	0xff
	.zero		1


	//   ....[78]....
        /*05d4*/ 	.word	0x00005e40
        /*05d8*/ 	.word	0x00000064
        /*05dc*/ 	.word	0x00000080
        /*05e0*/ 	.short	0x010a
        /*05e2*/ 	.byte	0xff
	.zero		1


	//   ....[79]....
        /*05e4*/ 	.word	0x00006990
        /*05e8*/ 	.word	0x0000006d
        /*05ec*/ 	.word	0x00000030
        /*05f0*/ 	.short	0x010a
        /*05f2*/ 	.byte	0xff
	.zero		1


	//   ....[80]....
        /*05f4*/ 	.word	0x00006a60
        /*05f8*/ 	.word	0x0000006d
        /*05fc*/ 	.word	0x00000030
        /*0600*/ 	.short	0x010a
        /*0602*/ 	.byte	0xff
	.zero		1


	//   ....[81]....
        /*0604*/ 	.word	0x00006b70
        /*0608*/ 	.word	0x00000000
        /*060c*/ 	.word	0x00000000
        /*0610*/ 	.short	0x0101
        /*0612*/ 	.byte	0xff
	.zero		1


	//   ....[82]....
        /*0614*/ 	.word	0x00007000
        /*0618*/ 	.word	0x000000ff
        /*061c*/ 	.word	0x00000000
        /*0620*/ 	.short	0x0101
        /*0622*/ 	.byte	0x04
	.zero		1


	//   ....[83]....
        /*0624*/ 	.word	0x00007810
        /*0628*/ 	.word	0x00000000
        /*062c*/ 	.word	0x000000d0
        /*0630*/ 	.short	0x010a
        /*0632*/ 	.byte	0xff
	.zero		1


	//   ....[84]....
        /*0634*/ 	.word	0x00007870
        /*0638*/ 	.word	0x00000000
        /*063c*/ 	.word	0x00000018
        /*0640*/ 	.short	0x010a
        /*0642*/ 	.byte	0xff
	.zero		1


	//   ....[85]....
        /*0644*/ 	.word	0x000078d0
        /*0648*/ 	.word	0x00000000
        /*064c*/ 	.word	0x00000018
        /*0650*/ 	.short	0x010a
        /*0652*/ 	.byte	0xff
	.zero		1


	//   ....[86]....
        /*0654*/ 	.word	0x00007920
        /*0658*/ 	.word	0x00000003
        /*065c*/ 	.word	0x00000060
        /*0660*/ 	.short	0x010a
        /*0662*/ 	.byte	0xff
	.zero		1


	//   ....[87]....
        /*0664*/ 	.word	0x00007980
        /*0668*/ 	.word	0x00000000
        /*066c*/ 	.word	0x00000000
        /*0670*/ 	.short	0x010a
        /*0672*/ 	.byte	0xff
	.zero		1


	//   ....[88]....
        /*0674*/ 	.word	0x000079e0
        /*0678*/ 	.word	0x00000000
        /*067c*/ 	.word	0x00000000
        /*0680*/ 	.short	0x010a
        /*0682*/ 	.byte	0xff
	.zero		1


	//   ....[89]....
        /*0684*/ 	.word	0x00007a30
        /*0688*/ 	.word	0x00000002
        /*068c*/ 	.word	0x000000c0
        /*0690*/ 	.short	0x010a
        /*0692*/ 	.byte	0xff
	.zero		1


	//   ....[90]....
        /*0694*/ 	.word	0x00007a90
        /*0698*/ 	.word	0x00000002
        /*069c*/ 	.word	0x00000070
        /*06a0*/ 	.short	0x010a
        /*06a2*/ 	.byte	0xff
	.zero		1


	//   ....[91]....
        /*06a4*/ 	.word	0x00007ae0
        /*06a8*/ 	.word	0x00000002
        /*06ac*/ 	.word	0x00000060
        /*06b0*/ 	.short	0x010a
        /*06b2*/ 	.byte	0xff
	.zero		1


	//   ....[92]....
        /*06b4*/ 	.word	0x00007b40
        /*06b8*/ 	.word	0x00000000
        /*06bc*/ 	.word	0x00000070
        /*06c0*/ 	.short	0x010a
        /*06c2*/ 	.byte	0xff
	.zero		1


	//   ....[93]....
        /*06c4*/ 	.word	0x00007b90
        /*06c8*/ 	.word	0x00000000
        /*06cc*/ 	.word	0x00000060
        /*06d0*/ 	.short	0x010a
        /*06d2*/ 	.byte	0xff
	.zero		1


	//   ....[94]....
        /*06d4*/ 	.word	0x00007bf0
        /*06d8*/ 	.word	0x00000003
        /*06dc*/ 	.word	0x000000a0
        /*06e0*/ 	.short	0x010a
        /*06e2*/ 	.byte	0xff
	.zero		1


	//   ....[95]....
        /*06e4*/ 	.word	0x00007c50
        /*06e8*/ 	.word	0x00000000
        /*06ec*/ 	.word	0x00000000
        /*06f0*/ 	.short	0x010a
        /*06f2*/ 	.byte	0xff
	.zero		1


	//   ....[96]....
        /*06f4*/ 	.word	0x00007cb0
        /*06f8*/ 	.word	0x00000000
        /*06fc*/ 	.word	0x00000000
        /*0700*/ 	.short	0x010a
        /*0702*/ 	.byte	0xff
	.zero		1


	//   ....[97]....
        /*0704*/ 	.word	0x00007d10
        /*0708*/ 	.word	0x00000000
        /*070c*/ 	.word	0x00000000
        /*0710*/ 	.short	0x010a
        /*0712*/ 	.byte	0xff
	.zero		1


	//   ....[98]....
        /*0714*/ 	.word	0x00007d70
        /*0718*/ 	.word	0x00000000
        /*071c*/ 	.word	0x00000000
        /*0720*/ 	.short	0x010a
        /*0722*/ 	.byte	0xff
	.zero		1


	//   ....[99]....
        /*0724*/ 	.word	0x00007dd0
        /*0728*/ 	.word	0x00000000
        /*072c*/ 	.word	0x00000000
        /*0730*/ 	.short	0x010a
        /*0732*/ 	.byte	0xff
	.zero		1


	//   ....[100]....
        /*0734*/ 	.word	0x00007e20
        /*0738*/ 	.word	0x0000000c
        /*073c*/ 	.word	0x00000060
        /*0740*/ 	.short	0x010a
        /*0742*/ 	.byte	0xff
	.zero		1


	//   ....[101]....
        /*0744*/ 	.word	0x00007e80
        /*0748*/ 	.word	0x00000000
        /*074c*/ 	.word	0x00000058
        /*0750*/ 	.short	0x010a
        /*0752*/ 	.byte	0xff
	.zero		1


	//   ....[102]....
        /*0754*/ 	.word	0x00007ee0
        /*0758*/ 	.word	0x00000000
        /*075c*/ 	.word	0x00000040
        /*0760*/ 	.short	0x010a
        /*0762*/ 	.byte	0xff
	.zero		1


	//   ....[103]....
        /*0764*/ 	.word	0x00007f40
        /*0768*/ 	.word	0x00000000
        /*076c*/ 	.word	0x00000048
        /*0770*/ 	.short	0x010a
        /*0772*/ 	.byte	0xff
	.zero		1


	//   ....[104]....
        /*0774*/ 	.word	0x00007fa0
        /*0778*/ 	.word	0x00000000
        /*077c*/ 	.word	0x00000040
        /*0780*/ 	.short	0x010a
        /*0782*/ 	.byte	0xff
	.zero		1


	//   ....[105]....
        /*0784*/ 	.word	0x00007ff0
        /*0788*/ 	.word	0x00000003
        /*078c*/ 	.word	0x00000060
        /*0790*/ 	.short	0x010a
        /*0792*/ 	.byte	0xff
	.zero		1


	//   ....[106]....
        /*0794*/ 	.word	0x00008040
        /*0798*/ 	.word	0x00000002
        /*079c*/ 	.word	0x00000030
        /*07a0*/ 	.short	0x010a
        /*07a2*/ 	.byte	0xff
	.zero		1


	//   ....[107]....
        /*07a4*/ 	.word	0x00008090
        /*07a8*/ 	.word	0x00000064
        /*07ac*/ 	.word	0x00000080
        /*07b0*/ 	.short	0x010a
        /*07b2*/ 	.byte	0xff
	.zero		1


	//   ....[108]....
        /*07b4*/ 	.word	0x000080e0
        /*07b8*/ 	.word	0x0000006d
        /*07bc*/ 	.word	0x00000030
        /*07c0*/ 	.short	0x010a
        /*07c2*/ 	.byte	0xff
	.zero		1


	//----- nvinfo : EIATTR_NUM_MBARRIERS
	.align		4
.L_47:
        /*07c4*/ 	.byte	0x03, 0x38
        /*07c6*/ 	.short	0x001c


	//----- nvinfo : EIATTR_EXIT_INSTR_OFFSETS
	.align		4
        /*07c8*/ 	.byte	0x04, 0x1c
        /*07ca*/ 	.short	(.L_49 - .L_48)


	//   ....[0]....
.L_48:
        /*07cc*/ 	.word	0x00002970


	//   ....[1]....
        /*07d0*/ 	.word	0x00002e80


	//   ....[2]....
        /*07d4*/ 	.word	0x00002ee0


	//   ....[3]....
        /*07d8*/ 	.word	0x00003d80


	//   ....[4]....
        /*07dc*/ 	.word	0x00004b90


	//   ....[5]....
        /*07e0*/ 	.word	0x00004bd0


	//   ....[6]....
        /*07e4*/ 	.word	0x00007800


	//----- nvinfo : EIATTR_MAX_THREADS
	.align		4
.L_49:
        /*07e8*/ 	.byte	0x04, 0x05
        /*07ea*/ 	.short	(.L_51 - .L_50)
.L_50:
        /*07ec*/ 	.word	0x00000100
        /*07f0*/ 	.word	0x00000001
        /*07f4*/ 	.word	0x00000001


	//----- nvinfo : EIATTR_CRS_STACK_SIZE
	.align		4
.L_51:
        /*07f8*/ 	.byte	0x04, 0x1e
        /*07fa*/ 	.short	(.L_53 - .L_52)
.L_52:
        /*07fc*/ 	.word	0x00000000


	//----- nvinfo : EIATTR_CBANK_PARAM_SIZE
	.align		4
.L_53:
        /*0800*/ 	.byte	0x03, 0x19
        /*0802*/ 	.short	0x0800


	//----- nvinfo : EIATTR_PARAM_CBANK
	.align		4
        /*0804*/ 	.byte	0x04, 0x0a
        /*0806*/ 	.short	(.L_55 - .L_54)
	.align		4
.L_54:
        /*0808*/ 	.word	index@(.nv.constant0._ZN7cutlass13device_kernelINS_4gemm6kernel13GemmUniversalIN4cute5tupleIJiiiiEEENS1_10collective13CollectiveMmaINS1_35MainloopSm100TmaUmmaWarpSpecializedILi3ELi2ELi4ENS5_IJNS4_1CILi2EEESB_NSA_ILi1EEEEEEEENS5_IJNSA_ILi64EEENSA_ILi128EEESF_EEENS_12float_e5m2_tENS5_IJlSC_lEEESI_SJ_NS4_8TiledMMAINS4_8MMA_AtomIJNS4_10MMA_TraitsINS4_19SM100_MMA_F8F6F4_SSEJSI_SI_fSF_SG_NS4_17integral_constantINS4_4UMMA5MajorELSQ_0EEESR_NSO_INSP_7ScaleInELSS_0EEEST_EEEEEENS4_6LayoutINS5_IJSC_SC_SC_EEENS5_IJNSA_ILi0EEESY_SY_EEEEENS5_IJNS4_10UnderscoreES11_S11_EEEEENS4_23SM90_TMA_LOAD_MULTICASTENS4_14ComposedLayoutINS4_7SwizzleILi2ELi4ELi3EEENS4_18smem_ptr_flag_bitsILi8EEENSW_INS5_IJNSA_ILi8EEESF_EEENS5_IJSF_SC_EEEEEEEvNS4_8identityES14_S1E_vS1F_EENS_8epilogue10collective18CollectiveEpilogueINS1H_23Sm100TmaWarpSpecializedILi2ELi2ELi32ELb0ELb0EEEJSH_NS5_IJNSW_ISF_SC_EES1M_EEESI_SJ_SI_SJ_NS1H_6fusion15FusionCallbacksIS1L_NS1O_17LinearCombinationISI_fSI_fLNS_15FloatRoundStyleE2EEESH_S1N_JEEENS4_5SM1004TMEM4LOAD26SM100_TMEM_LOAD_16dp32b32xENS4_13SM90_TMA_LOADES1E_NS4_39AutoVectorizingCopyWithAssumedAlignmentILi128EEENS4_14SM90_TMA_STOREES1E_S20_S20_EEEvvEEEEvNT_6ParamsE)
        /*080c*/ 	.short	0x0380
        /*080e*/ 	.short	0x0800


	//----- nvinfo : EIATTR_SW_WAR
	.align		4
.L_55:
        /*0810*/ 	.byte	0x04, 0x36
        /*0812*/ 	.short	(.L_57 - .L_56)
.L_56:
        /*0814*/ 	.word	0x00000008
.L_57:


//--------------------- .nv.callgraph             --------------------------
	.section	.nv.callgraph,"",@"SHT_CUDA_CALLGRAPH"
	.align	4
	.sectionentsize	8
	.align		4
        /*0000*/ 	.word	0x00000000
	.align		4
        /*0004*/ 	.word	0xffffffff
	.align		4
        /*0008*/ 	.word	index@(_ZN7cutlass13device_kernelINS_4gemm6kernel13GemmUniversalIN4cute5tupleIJiiiiEEENS1_10collective13CollectiveMmaINS1_35MainloopSm100TmaUmmaWarpSpecializedILi3ELi2ELi4ENS5_IJNS4_1CILi2EEESB_NSA_ILi1EEEEEEEENS5_IJNSA_ILi64EEENSA_ILi128EEESF_EEENS_12float_e5m2_tENS5_IJlSC_lEEESI_SJ_NS4_8TiledMMAINS4_8MMA_AtomIJNS4_10MMA_TraitsINS4_19SM100_MMA_F8F6F4_SSEJSI_SI_fSF_SG_NS4_17integral_constantINS4_4UMMA5MajorELSQ_0EEESR_NSO_INSP_7ScaleInELSS_0EEEST_EEEEEENS4_6LayoutINS5_IJSC_SC_SC_EEENS5_IJNSA_ILi0EEESY_SY_EEEEENS5_IJNS4_10UnderscoreES11_S11_EEEEENS4_23SM90_TMA_LOAD_MULTICASTENS4_14ComposedLayoutINS4_7SwizzleILi2ELi4ELi3EEENS4_18smem_ptr_flag_bitsILi8EEENSW_INS5_IJNSA_ILi8EEESF_EEENS5_IJSF_SC_EEEEEEEvNS4_8identityES14_S1E_vS1F_EENS_8epilogue10collective18CollectiveEpilogueINS1H_23Sm100TmaWarpSpecializedILi2ELi2ELi32ELb0ELb0EEEJSH_NS5_IJNSW_ISF_SC_EES1M_EEESI_SJ_SI_SJ_NS1H_6fusion15FusionCallbacksIS1L_NS1O_17LinearCombinationISI_fSI_fLNS_15FloatRoundStyleE2EEESH_S1N_JEEENS4_5SM1004TMEM4LOAD26SM100_TMEM_LOAD_16dp32b32xENS4_13SM90_TMA_LOADES1E_NS4_39AutoVectorizingCopyWithAssumedAlignmentILi128EEENS4_14SM90_TMA_STOREES1E_S20_S20_EEEvvEEEEvNT_6ParamsE)
	.align		4
        /*000c*/ 	.word	index@(__assertfail)
	.align		4
        /*0010*/ 	.word	0x00000000
	.align		4
        /*0014*/ 	.word	0xfffffffe
	.align		4
        /*0018*/ 	.word	0x00000000
	.align		4
        /*001c*/ 	.word	0xfffffffd
	.align		4
        /*0020*/ 	.word	0x00000000
	.align		4
        /*0024*/ 	.word	0xfffffffc


//--------------------- .nv.constant4             --------------------------
	.section	.nv.constant4,"a",@progbits
	.align	8
	.align		8
.nv.constant4:
        /*0000*/ 	.dword	__assertfail
	.align		8
        /*0008*/ 	.dword	__unnamed_1
	.align		8
        /*0010*/ 	.dword	__unnamed_2
	.align		8
        /*0018*/ 	.dword	_ZN39_INTERNAL_98592417_4_k_cu_52ecf8ff_89464cuda3std3__45__cpo5beginE
	.align		8
        /*0020*/ 	.dword	_ZN39_INTERNAL_98592417_4_k_cu_52ecf8ff_89464cuda3std3__45__cpo3endE
	.align		8
        /*0028*/ 	.dword	_ZN39_INTERNAL_98592417_4_k_cu_52ecf8ff_89464cuda3std3__45__cpo6cbeginE
	.align		8
        /*0030*/ 	.dword	_ZN39_INTERNAL_98592417_4_k_cu_52ecf8ff_89464cuda3std3__45__cpo4cendE
	.align		8
        /*0038*/ 	.dword	_ZN39_INTERNAL_98592417_4_k_cu_52ecf8ff_89464cuda3std3__441_GLOBAL__N__98592417_4_k_cu_52ecf8ff_89466ignoreE
	.align		8
        /*0040*/ 	.dword	_ZN39_INTERNAL_98592417_4_k_cu_52ecf8ff_89464cuda3std3__419piecewise_constructE
	.align		8
        /*0048*/ 	.dword	_ZN39_INTERNAL_98592417_4_k_cu_52ecf8ff_89464cuda3std3__48in_placeE
	.align		8
        /*0050*/ 	.dword	_ZN39_INTERNAL_98592417_4_k_cu_52ecf8ff_89464cuda3std6ranges3__45__cpo4swapE
	.align		8
        /*0058*/ 	.dword	_ZN39_INTERNAL_98592417_4_k_cu_52ecf8ff_89464cuda3std6ranges3__45__cpo9iter_moveE
	.align		8
        /*0060*/ 	.dword	_ZN39_INTERNAL_98592417_4_k_cu_52ecf8ff_89464cute7productE
	.align		8
        /*0068*/ 	.dword	_ZN39_INTERNAL_98592417_4_k_cu_52ecf8ff_89464cute1_E
	.align		8
        /*0070*/ 	.dword	$str$25
	.align		8
        /*0078*/ 	.dword	$str$26
	.align		8
        /*0080*/ 	.dword	$str$27
	.align		8
        /*0088*/ 	.dword	$str$28


//--------------------- .text._ZN7cutlass13device_kernelINS_4gemm6kernel13GemmUniversalIN4cute5tupleIJiiiiEEENS1_10collective13CollectiveMmaINS1_35MainloopSm100TmaUmmaWarpSpecializedILi3ELi2ELi4ENS5_IJNS4_1CILi2EEESB_NSA_ILi1EEEEEEEENS5_IJNSA_ILi64EEENSA_ILi128EEESF_EEENS_12float_e5m2_tENS5_IJlSC_lEEESI_SJ_NS4_8TiledMMAINS4_8MMA_AtomIJNS4_10MMA_TraitsINS4_19SM100_MMA_F8F6F4_SSEJSI_SI_fSF_SG_NS4_17integral_constantINS4_4UMMA5MajorELSQ_0EEESR_NSO_INSP_7ScaleInELSS_0EEEST_EEEEEENS4_6LayoutINS5_IJSC_SC_SC_EEENS5_IJNSA_ILi0EEESY_SY_EEEEENS5_IJNS4_10UnderscoreES11_S11_EEEEENS4_23SM90_TMA_LOAD_MULTICASTENS4_14ComposedLayoutINS4_7SwizzleILi2ELi4ELi3EEENS4_18smem_ptr_flag_bitsILi8EEENSW_INS5_IJNSA_ILi8EEESF_EEENS5_IJSF_SC_EEEEEEEvNS4_8identityES14_S1E_vS1F_EENS_8epilogue10collective18CollectiveEpilogueINS1H_23Sm100TmaWarpSpecializedILi2ELi2ELi32ELb0ELb0EEEJSH_NS5_IJNSW_ISF_SC_EES1M_EEESI_SJ_SI_SJ_NS1H_6fusion15FusionCallbacksIS1L_NS1O_17LinearCombinationISI_fSI_fLNS_15FloatRoundStyleE2EEESH_S1N_JEEENS4_5SM1004TMEM4LOAD26SM100_TMEM_LOAD_16dp32b32xENS4_13SM90_TMA_LOADES1E_NS4_39AutoVectorizingCopyWithAssumedAlignmentILi128EEENS4_14SM90_TMA_STOREES1E_S20_S20_EEEvvEEEEvNT_6ParamsE --------------------------
	.section	.text._ZN7cutlass13device_kernelINS_4gemm6kernel13GemmUniversalIN4cute5tupleIJiiiiEEENS1_10collective13CollectiveMmaINS1_35MainloopSm100TmaUmmaWarpSpecializedILi3ELi2ELi4ENS5_IJNS4_1CILi2EEESB_NSA_ILi1EEEEEEEENS5_IJNSA_ILi64EEENSA_ILi128EEESF_EEENS_12float_e5m2_tENS5_IJlSC_lEEESI_SJ_NS4_8TiledMMAINS4_8MMA_AtomIJNS4_10MMA_TraitsINS4_19SM100_MMA_F8F6F4_SSEJSI_SI_fSF_SG_NS4_17integral_constantINS4_4UMMA5MajorELSQ_0EEESR_NSO_INSP_7ScaleInELSS_0EEEST_EEEEEENS4_6LayoutINS5_IJSC_SC_SC_EEENS5_IJNSA_ILi0EEESY_SY_EEEEENS5_IJNS4_10UnderscoreES11_S11_EEEEENS4_23SM90_TMA_LOAD_MULTICASTENS4_14ComposedLayoutINS4_7SwizzleILi2ELi4ELi3EEENS4_18smem_ptr_flag_bitsILi8EEENSW_INS5_IJNSA_ILi8EEESF_EEENS5_IJSF_SC_EEEEEEEvNS4_8identityES14_S1E_vS1F_EENS_8epilogue10collective18CollectiveEpilogueINS1H_23Sm100TmaWarpSpecializedILi2ELi2ELi32ELb0ELb0EEEJSH_NS5_IJNSW_ISF_SC_EES1M_EEESI_SJ_SI_SJ_NS1H_6fusion15FusionCallbacksIS1L_NS1O_17LinearCombinationISI_fSI_fLNS_15FloatRoundStyleE2EEESH_S1N_JEEENS4_5SM1004TMEM4LOAD26SM100_TMEM_LOAD_16dp32b32xENS4_13SM90_TMA_LOADES1E_NS4_39AutoVectorizingCopyWithAssumedAlignmentILi128EEENS4_14SM90_TMA_STOREES1E_S20_S20_EEEvvEEEEvNT_6ParamsE,"ax",@progbits
	.align	128
.text._ZN7cutlass13device_kernelINS_4gemm6kernel13GemmUniversalIN4cute5tupleIJiiiiEEENS1_10collective13CollectiveMmaINS1_35MainloopSm100TmaUmmaWarpSpecializedILi3ELi2ELi4ENS5_IJNS4_1CILi2EEESB_NSA_ILi1EEEEEEEENS5_IJNSA_ILi64EEENSA_ILi128EEESF_EEENS_12float_e5m2_tENS5_IJlSC_lEEESI_SJ_NS4_8TiledMMAINS4_8MMA_AtomIJNS4_10MMA_TraitsINS4_19SM100_MMA_F8F6F4_SSEJSI_SI_fSF_SG_NS4_17integral_constantINS4_4UMMA5MajorELSQ_0EEESR_NSO_INSP_7ScaleInELSS_0EEEST_EEEEEENS4_6LayoutINS5_IJSC_SC_SC_EEENS5_IJNSA_ILi0EEESY_SY_EEEEENS5_IJNS4_10UnderscoreES11_S11_EEEEENS4_23SM90_TMA_LOAD_MULTICASTENS4_14ComposedLayoutINS4_7SwizzleILi2ELi4ELi3EEENS4_18smem_ptr_flag_bitsILi8EEENSW_INS5_IJNSA_ILi8EEESF_EEENS5_IJSF_SC_EEEEEEEvNS4_8identityES14_S1E_vS1F_EENS_8epilogue10collective18CollectiveEpilogueINS1H_23Sm100TmaWarpSpecializedILi2ELi2ELi32ELb0ELb0EEEJSH_NS5_IJNSW_ISF_SC_EES1M_EEESI_SJ_SI_SJ_NS1H_6fusion15FusionCallbacksIS1L_NS1O_17LinearCombinationISI_fSI_fLNS_15FloatRoundStyleE2EEESH_S1N_JEEENS4_5SM1004TMEM4LOAD26SM100_TMEM_LOAD_16dp32b32xENS4_13SM90_TMA_LOADES1E_NS4_39AutoVectorizingCopyWithAssumedAlignmentILi128EEENS4_14SM90_TMA_STOREES1E_S20_S20_EEEvvEEEEvNT_6ParamsE:
        .type           _ZN7cutlass13device_kernelINS_4gemm6kernel13GemmUniversalIN4cute5tupleIJiiiiEEENS1_10collective13CollectiveMmaINS1_35MainloopSm100TmaUmmaWarpSpecializedILi3ELi2ELi4ENS5_IJNS4_1CILi2EEESB_NSA_ILi1EEEEEEEENS5_IJNSA_ILi64EEENSA_ILi128EEESF_EEENS_12float_e5m2_tENS5_IJlSC_lEEESI_SJ_NS4_8TiledMMAINS4_8MMA_AtomIJNS4_10MMA_TraitsINS4_19SM100_MMA_F8F6F4_SSEJSI_SI_fSF_SG_NS4_17integral_constantINS4_4UMMA5MajorELSQ_0EEESR_NSO_INSP_7ScaleInELSS_0EEEST_EEEEEENS4_6LayoutINS5_IJSC_SC_SC_EEENS5_IJNSA_ILi0EEESY_SY_EEEEENS5_IJNS4_10UnderscoreES11_S11_EEEEENS4_23SM90_TMA_LOAD_MULTICASTENS4_14ComposedLayoutINS4_7SwizzleILi2ELi4ELi3EEENS4_18smem_ptr_flag_bitsILi8EEENSW_INS5_IJNSA_ILi8EEESF_EEENS5_IJSF_SC_EEEEEEEvNS4_8identityES14_S1E_vS1F_EENS_8epilogue10collective18CollectiveEpilogueINS1H_23Sm100TmaWarpSpecializedILi2ELi2ELi32ELb0ELb0EEEJSH_NS5_IJNSW_ISF_SC_EES1M_EEESI_SJ_SI_SJ_NS1H_6fusion15FusionCallbacksIS1L_NS1O_17LinearCombinationISI_fSI_fLNS_15FloatRoundStyleE2EEESH_S1N_JEEENS4_5SM1004TMEM4LOAD26SM100_TMEM_LOAD_16dp32b32xENS4_13SM90_TMA_LOADES1E_NS4_39AutoVectorizingCopyWithAssumedAlignmentILi128EEENS4_14SM90_TMA_STOREES1E_S20_S20_EEEvvEEEEvNT_6ParamsE,@function
        .size           _ZN7cutlass13device_kernelINS_4gemm6kernel13GemmUniversalIN4cute5tupleIJiiiiEEENS1_10collective13CollectiveMmaINS1_35MainloopSm100TmaUmmaWarpSpecializedILi3ELi2ELi4ENS5_IJNS4_1CILi2EEESB_NSA_ILi1EEEEEEEENS5_IJNSA_ILi64EEENSA_ILi128EEESF_EEENS_12float_e5m2_tENS5_IJlSC_lEEESI_SJ_NS4_8TiledMMAINS4_8MMA_AtomIJNS4_10MMA_TraitsINS4_19SM100_MMA_F8F6F4_SSEJSI_SI_fSF_SG_NS4_17integral_constantINS4_4UMMA5MajorELSQ_0EEESR_NSO_INSP_7ScaleInELSS_0EEEST_EEEEEENS4_6LayoutINS5_IJSC_SC_SC_EEENS5_IJNSA_ILi0EEESY_SY_EEEEENS5_IJNS4_10UnderscoreES11_S11_EEEEENS4_23SM90_TMA_LOAD_MULTICASTENS4_14ComposedLayoutINS4_7SwizzleILi2ELi4ELi3EEENS4_18smem_ptr_flag_bitsILi8EEENSW_INS5_IJNSA_ILi8EEESF_EEENS5_IJSF_SC_EEEEEEEvNS4_8identityES14_S1E_vS1F_EENS_8epilogue10collective18CollectiveEpilogueINS1H_23Sm100TmaWarpSpecializedILi2ELi2ELi32ELb0ELb0EEEJSH_NS5_IJNSW_ISF_SC_EES1M_EEESI_SJ_SI_SJ_NS1H_6fusion15FusionCallbacksIS1L_NS1O_17LinearCombinationISI_fSI_fLNS_15FloatRoundStyleE2EEESH_S1N_JEEENS4_5SM1004TMEM4LOAD26SM100_TMEM_LOAD_16dp32b32xENS4_13SM90_TMA_LOADES1E_NS4_39AutoVectorizingCopyWithAssumedAlignmentILi128EEENS4_14SM90_TMA_STOREES1E_S20_S20_EEEvvEEEEvNT_6ParamsE,(.L_x_146 - _ZN7cutlass13device_kernelINS_4gemm6kernel13GemmUniversalIN4cute5tupleIJiiiiEEENS1_10collective13CollectiveMmaINS1_35MainloopSm100TmaUmmaWarpSpecializedILi3ELi2ELi4ENS5_IJNS4_1CILi2EEESB_NSA_ILi1EEEEEEEENS5_IJNSA_ILi64EEENSA_ILi128EEESF_EEENS_12float_e5m2_tENS5_IJlSC_lEEESI_SJ_NS4_8TiledMMAINS4_8MMA_AtomIJNS4_10MMA_TraitsINS4_19SM100_MMA_F8F6F4_SSEJSI_SI_fSF_SG_NS4_17integral_constantINS4_4UMMA5MajorELSQ_0EEESR_NSO_INSP_7ScaleInELSS_0EEEST_EEEEEENS4_6LayoutINS5_IJSC_SC_SC_EEENS5_IJNSA_ILi0EEESY_SY_EEEEENS5_IJNS4_10UnderscoreES11_S11_EEEEENS4_23SM90_TMA_LOAD_MULTICASTENS4_14ComposedLayoutINS4_7SwizzleILi2ELi4ELi3EEENS4_18smem_ptr_flag_bitsILi8EEENSW_INS5_IJNSA_ILi8EEESF_EEENS5_IJSF_SC_EEEEEEEvNS4_8identityES14_S1E_vS1F_EENS_8epilogue10collective18CollectiveEpilogueINS1H_23Sm100TmaWarpSpecializedILi2ELi2ELi32ELb0ELb0EEEJSH_NS5_IJNSW_ISF_SC_EES1M_EEESI_SJ_SI_SJ_NS1H_6fusion15FusionCallbacksIS1L_NS1O_17LinearCombinationISI_fSI_fLNS_15FloatRoundStyleE2EEESH_S1N_JEEENS4_5SM1004TMEM4LOAD26SM100_TMEM_LOAD_16dp32b32xENS4_13SM90_TMA_LOADES1E_NS4_39AutoVectorizingCopyWithAssumedAlignmentILi128EEENS4_14SM90_TMA_STOREES1E_S20_S20_EEEvvEEEEvNT_6ParamsE)
        .other          _ZN7cutlass13device_kernelINS_4gemm6kernel13GemmUniversalIN4cute5tupleIJiiiiEEENS1_10collective13CollectiveMmaINS1_35MainloopSm100TmaUmmaWarpSpecializedILi3ELi2ELi4ENS5_IJNS4_1CILi2EEESB_NSA_ILi1EEEEEEEENS5_IJNSA_ILi64EEENSA_ILi128EEESF_EEENS_12float_e5m2_tENS5_IJlSC_lEEESI_SJ_NS4_8TiledMMAINS4_8MMA_AtomIJNS4_10MMA_TraitsINS4_19SM100_MMA_F8F6F4_SSEJSI_SI_fSF_SG_NS4_17integral_constantINS4_4UMMA5MajorELSQ_0EEESR_NSO_INSP_7ScaleInELSS_0EEEST_EEEEEENS4_6LayoutINS5_IJSC_SC_SC_EEENS5_IJNSA_ILi0EEESY_SY_EEEEENS5_IJNS4_10UnderscoreES11_S11_EEEEENS4_23SM90_TMA_LOAD_MULTICASTENS4_14ComposedLayoutINS4_7SwizzleILi2ELi4ELi3EEENS4_18smem_ptr_flag_bitsILi8EEENSW_INS5_IJNSA_ILi8EEESF_EEENS5_IJSF_SC_EEEEEEEvNS4_8identityES14_S1E_vS1F_EENS_8epilogue10collective18CollectiveEpilogueINS1H_23Sm100TmaWarpSpecializedILi2ELi2ELi32ELb0ELb0EEEJSH_NS5_IJNSW_ISF_SC_EES1M_EEESI_SJ_SI_SJ_NS1H_6fusion15FusionCallbacksIS1L_NS1O_17LinearCombinationISI_fSI_fLNS_15FloatRoundStyleE2EEESH_S1N_JEEENS4_5SM1004TMEM4LOAD26SM100_TMEM_LOAD_16dp32b32xENS4_13SM90_TMA_LOADES1E_NS4_39AutoVectorizingCopyWithAssumedAlignmentILi128EEENS4_14SM90_TMA_STOREES1E_S20_S20_EEEvvEEEEvNT_6ParamsE,@"STO_CUDA_ENTRY STV_DEFAULT"
_ZN7cutlass13device_kernelINS_4gemm6kernel13GemmUniversalIN4cute5tupleIJiiiiEEENS1_10collective13CollectiveMmaINS1_35MainloopSm100TmaUmmaWarpSpecializedILi3ELi2ELi4ENS5_IJNS4_1CILi2EEESB_NSA_ILi1EEEEEEEENS5_IJNSA_ILi64EEENSA_ILi128EEESF_EEENS_12float_e5m2_tENS5_IJlSC_lEEESI_SJ_NS4_8TiledMMAINS4_8MMA_AtomIJNS4_10MMA_TraitsINS4_19SM100_MMA_F8F6F4_SSEJSI_SI_fSF_SG_NS4_17integral_constantINS4_4UMMA5MajorELSQ_0EEESR_NSO_INSP_7ScaleInELSS_0EEEST_EEEEEENS4_6LayoutINS5_IJSC_SC_SC_EEENS5_IJNSA_ILi0EEESY_SY_EEEEENS5_IJNS4_10UnderscoreES11_S11_EEEEENS4_23SM90_TMA_LOAD_MULTICASTENS4_14ComposedLayoutINS4_7SwizzleILi2ELi4ELi3EEENS4_18smem_ptr_flag_bitsILi8EEENSW_INS5_IJNSA_ILi8EEESF_EEENS5_IJSF_SC_EEEEEEEvNS4_8identityES14_S1E_vS1F_EENS_8epilogue10collective18CollectiveEpilogueINS1H_23Sm100TmaWarpSpecializedILi2ELi2ELi32ELb0ELb0EEEJSH_NS5_IJNSW_ISF_SC_EES1M_EEESI_SJ_SI_SJ_NS1H_6fusion15FusionCallbacksIS1L_NS1O_17LinearCombinationISI_fSI_fLNS_15FloatRoundStyleE2EEESH_S1N_JEEENS4_5SM1004TMEM4LOAD26SM100_TMEM_LOAD_16dp32b32xENS4_13SM90_TMA_LOADES1E_NS4_39AutoVectorizingCopyWithAssumedAlignmentILi128EEENS4_14SM90_TMA_STOREES1E_S20_S20_EEEvvEEEEvNT_6ParamsE:
[----:B------:R-:W1:Y:S01]  /*0000*/  LDC R1, c[0x0][0x37c] ;  /* 0x0000df00ff017b82 */ /* 0x000e620000000800 */
[----:B------:R-:W2:Y:S01]  /*0010*/  S2R R93, SR_TID.X ;  /* 0x00000000005d7919 */ /* 0x000ea20000002100 */
[----:B------:R-:W3:Y:S01]  /*0020*/  LDCU.64 UR8, c[0x0][0x890] ;  /* 0x00011200ff0877ac */ /* 0x000ee20008000a00 */
[----:B------:R-:W-:Y:S02]  /*0030*/  PRMT R84, RZ, 0x7610, R84 ;  /* 0x00007610ff547816 */ /* 0x000fe40000000054 */
[----:B------:R-:W-:Y:S01]  /*0040*/  ELECT P3, URZ, PT ;  /* 0x0000000000ff782f */ /* 0x000fe20003860000 */
[----:B---3--:R-:W-:-:S04]  /*0050*/  UISETP.NE.U32.AND UP0, UPT, UR8, URZ, UPT ;  /* 0x000000ff0800728c */ /* 0x008fc8000bf05070 */
[----:B------:R-:W-:Y:S01]  /*0060*/  UISETP.NE.AND.EX UP0, UPT, UR9, URZ, UPT, UP0 ;  /* 0x000000ff0900728c */ /* 0x000fe2000bf05300 */
[----:B--2---:R-:W-:-:S05]  /*0070*/  SHF.R.U32.HI R85, RZ, 0x5, R93 ;  /* 0x00000005ff557819 */ /* 0x004fca000001165d */
[----:B------:R-:W2:Y:S02]  /*0080*/  SHFL.IDX PT, R0, R85, RZ, 0x1f ;  /* 0x00001fff55007589 */ /* 0x000ea400000e0000 */
[----:B--2---:R-:W-:Y:S01]  /*0090*/  R2UR UR17, R0 ;  /* 0x00000000001172ca */ /* 0x004fe200000e0000 */
[----:B-1----:R-:W-:-:S14]  /*00a0*/  BRA.U UP0, `(.L_x_0) ;  /* 0x0000000100307547 */ /* 0x002fdc000b800000 */
[----:B------:R-:W1:Y:S02]  /*00b0*/  LDCU.64 UR4, c[0x0][0x888] ;  /* 0x00011100ff0477ac */ /* 0x000e640008000a00 */
[----:B-1----:R-:W-:-:S04]  /*00c0*/  UISETP.NE.U32.AND UP0, UPT, UR4, URZ, UPT ;  /* 0x000000ff0400728c */ /* 0x002fc8000bf05070 */
[----:B------:R-:W-:-:S09]  /*00d0*/  UISETP.NE.AND.EX UP0, UPT, UR5, URZ, UPT, UP0 ;  /* 0x000000ff0500728c */ /* 0x000fd2000bf05300 */
[----:B------:R-:W-:Y:S05]  /*00e0*/  BRA.U !UP0, `(.L_x_1) ;  /* 0x0000000108147547 */ /* 0x000fea000b800000 */
[----:B------:R-:W1:Y:S01]  /*00f0*/  LDC.64 R2, c[0x0][0x888] ;  /* 0x00022200ff027b82 */ /* 0x000e620000000a00 */
[----:B------:R-:W1:Y:S02]  /*0100*/  LDCU.64 UR4, c[0x0][0x358] ;  /* 0x00006b00ff0477ac */ /* 0x000e640008000a00 */
[----:B-1----:R1:W5:Y:S01]  /*0110*/  LDG.E R41, desc[UR4][R2.64] ;  /* 0x0000000402297981 */ /* 0x002362000c1e1900 */
[----:B------:R-:W-:Y:S01]  /*0120*/  HFMA2 R84, -RZ, RZ, 0, 5.9604644775390625e-08 ;  /* 0x00000001ff547431 */ /* 0x000fe200000001ff */
[----:B------:R-:W-:Y:S05]  /*0130*/  BRA `(.L_x_0) ;  /* 0x00000000000c7947 */ /* 0x000fea0003800000 */
.L_x_1:
[----:B------:R-:W1:Y:S01]  /*0140*/  LDCU UR4, c[0x0][0x880] ;  /* 0x00011000ff0477ac */ /* 0x000e620008000800 */
[----:B------:R-:W-:Y:S01]  /*0150*/  HFMA2 R84, -RZ, RZ, 0, 5.9604644775390625e-08 ;  /* 0x00000001ff547431 */ /* 0x000fe200000001ff */
[----:B-1----:R-:W-:-:S07]  /*0160*/  MOV R41, UR4 ;  /* 0x0000000400297c02 */ /* 0x002fce0008000f00 */
.L_x_0:
[----:B------:R-:W2:Y:S02]  /*0170*/  LDCU.64 UR4, c[0x0][0x8b0] ;  /* 0x00011600ff0477ac */ /* 0x000ea40008000a00 */
[----:B--2---:R-:W-:-:S04]  /*0180*/  UISETP.NE.U32.AND UP0, UPT, UR4, URZ, UPT ;  /* 0x000000ff0400728c */ /* 0x004fc8000bf05070 */
[----:B------:R-:W-:-:S09]  /*0190*/  UISETP.NE.AND.EX UP0, UPT, UR5, URZ, UPT, UP0 ;  /* 0x000000ff0500728c */ /* 0x000fd2000bf05300 */
[----:B------:R-:W-:Y:S05]  /*01a0*/  BRA.U UP0, `(.L_x_2) ;  /* 0x0000000100287547 */ /* 0x000fea000b800000 */
[----:B------:R-:W2:Y:S02]  /*01b0*/  LDCU.64 UR4, c[0x0][0x8a8] ;  /* 0x00011500ff0477ac */ /* 0x000ea40008000a00 */
[----:B--2---:R-:W-:-:S04]  /*01c0*/  UISETP.NE.U32.AND UP0, UPT, UR4, URZ, UPT ;  /* 0x000000ff0400728c */ /* 0x004fc8000bf05070 */
[----:B------:R-:W-:-:S09]  /*01d0*/  UISETP.NE.AND.EX UP0, UPT, UR5, URZ, UPT, UP0 ;  /* 0x000000ff0500728c */ /* 0x000fd2000bf05300 */
[----:B------:R-:W-:Y:S05]  /*01e0*/  BRA.U !UP0, `(.L_x_3) ;  /* 0x0000000108107547 */ /* 0x000fea000b800000 */
[----:B------:R-:W2:Y:S01]  /*01f0*/  LDC.64 R38, c[0x0][0x8a8] ;  /* 0x00022a00ff267b82 */ /* 0x000ea20000000a00 */
[----:B------:R-:W2:Y:S02]  /*0200*/  LDCU.64 UR4, c[0x0][0x358] ;  /* 0x00006b00ff0477ac */ /* 0x000ea40008000a00 */
[----:B--2---:R2:W5:Y:S01]  /*0210*/  LDG.E R38, desc[UR4][R38.64] ;  /* 0x0000000426267981 */ /* 0x004562000c1e1900 */
[----:B------:R-:W-:Y:S05]  /*0220*/  BRA `(.L_x_2) ;  /* 0x0000000000087947 */ /* 0x000fea0003800000 */
.L_x_3:
[----:B------:R-:W2:Y:S02]  /*0230*/  LDCU UR4, c[0x0][0x8a0] ;  /* 0x00011400ff0477ac */ /* 0x000ea40008000800 */
[----:B--2---:R-:W-:Y:S02]  /*0240*/  MOV R38, UR4 ;  /* 0x0000000400267c02 */ /* 0x004fe40008000f00 */
.L_x_2:
[----:B------:R-:W-:Y:S01]  /*0250*/  IMAD.U32 R0, RZ, RZ, UR17 ;  /* 0x00000011ff007e24 */ /* 0x000fe2000f8e00ff */
[----:B------:R-:W-:Y:S04]  /*0260*/  BSSY.RECONVERGENT B0, `(.L_x_4) ;  /* 0x000000c000007945 */ /* 0x000fe80003800200 */
[C---:B------:R-:W-:Y:S02]  /*0270*/  ISETP.NE.OR P1, PT, R0.reuse, 0x1, !P3 ;  /* 0x000000010000780c */ /* 0x040fe40005f25670 */
[----:B------:R-:W-:-:S11]  /*0280*/  ISETP.NE.OR P0, PT, R0, 0x3, !P3 ;  /* 0x000000030000780c */ /* 0x000fd60005f05670 */
[----:B------:R-:W-:Y:S05]  /*0290*/  @P1 BRA `(.L_x_5) ;  /* 0x0000000000201947 */ /* 0x000fea0003800000 */
[----:B------:R-:W3:Y:S02]  /*02a0*/  LDCU.64 UR4, c[0x0][0x348] ;  /* 0x00006900ff0477ac */ /* 0x000ee40008000a00 */
[----:B---3--:R-:W-:Y:S02]  /*02b0*/  UIADD3 UR6, UP1, UPT, UR4, 0x80, URZ ;  /* 0x0000008004067890 */ /* 0x008fe4000ff3e0ff */
[----:B------:R-:W-:Y:S02]  /*02c0*/  UIADD3 UR4, UP0, UPT, UR4, 0x180, URZ ;  /* 0x0000018004047890 */ /* 0x000fe4000ff1e0ff */
[----:B------:R-:W-:Y:S02]  /*02d0*/  UIADD3.X UR7, UPT, UPT, URZ, UR5, URZ, UP1, !UPT ;  /* 0x00000005ff077290 */ /* 0x000fe40008ffe4ff */
[----:B------:R-:W-:-:S07]  /*02e0*/  UIADD3.X UR5, UPT, UPT, URZ, UR5, URZ, UP0, !UPT ;  /* 0x00000005ff057290 */ /* 0x000fce00087fe4ff */
[----:B------:R3:W-:Y:S02]  /*02f0*/  UTMACCTL.PF [UR6] ;  /* 0x00000000060079b9 */ /* 0x0007e40008040000 */
[----:B------:R3:W-:Y:S02]  /*0300*/  UTMACCTL.PF [UR4] ;  /* 0x00000000040079b9 */ /* 0x0007e40008040000 */
[----:B---3--:R-:W-:Y:S01]  /*0310*/  NOP ;  /* 0x0000000000007918 */ /* 0x008fe20000000000 */
.L_x_5:
[----:B------:R-:W-:Y:S05]  /*0320*/  BSYNC.RECONVERGENT B0 ;  /* 0x0000000000007941 */ /* 0x000fea0003800200 */
.L_x_4:
[----:B------:R-:W-:Y:S04]  /*0330*/  BSSY.RECONVERGENT B0, `(.L_x_6) ;  /* 0x000000a000007945 */ /* 0x000fe80003800200 */
        /* <DEDUP_REMOVED lines=9> */
.L_x_7:
[----:B------:R-:W-:Y:S05]  /*03d0*/  BSYNC.RECONVERGENT B0 ;  /* 0x0000000000007941 */ /* 0x000fea0003800200 */
.L_x_6:
[----:B------:R-:W3:Y:S01]  /*03e0*/  LDCU.64 UR4, c[0x0][0x888] ;  /* 0x00011100ff0477ac */ /* 0x000ee20008000a00 */
[----:B------:R-:W-:Y:S02]  /*03f0*/  UISETP.EQ.U32.AND UP1, UPT, UR8, URZ, UPT ;  /* 0x000000ff0800728c */ /* 0x000fe4000bf22070 */
[----:B------:R-:W-:Y:S02]  /*0400*/  UPLOP3.LUT UP3, UPT, UPT, UPT, UPT, 0x80, 0x8 ;  /* 0x000000000008789c */ /* 0x000fe40003f6f070 */
[----:B---3--:R-:W-:-:S04]  /*0410*/  UISETP.NE.U32.AND UP0, UPT, UR4, URZ, UPT ;  /* 0x000000ff0400728c */ /* 0x008fc8000bf05070 */
[----:B------:R-:W-:-:S04]  /*0420*/  UISETP.NE.AND.EX UP0, UPT, UR5, URZ, UPT, UP0 ;  /* 0x000000ff0500728c */ /* 0x000fc8000bf05300 */
[----:B------:R-:W-:-:S04]  /*0430*/  UISETP.EQ.OR.EX UP2, UPT, UR9, URZ, !UP0, UP1 ;  /* 0x000000ff0900728c */ /* 0x000fc8000c742710 */
[----:B------:R-:W-:-:S06]  /*0440*/  UP2UR UR4, UPR, URZ, 0x4 ;  /* 0x00000004ff047883 */ /* 0x000fcc0008000000 */
[----:B------:R-:W-:Y:S01]  /*0450*/  MOV R86, UR4 ;  /* 0x0000000400567c02 */ /* 0x000fe20008000f00 */
[----:B------:R-:W-:Y:S06]  /*0460*/  BRA.U !UP2, `(.L_x_8) ;  /* 0x000000010a207547 */ /* 0x000fec000b800000 */
[----:B------:R-:W-:Y:S01]  /*0470*/  UISETP.NE.U32.AND UP1, UPT, UR8, URZ, UPT ;  /* 0x000000ff0800728c */ /* 0x000fe2000bf25070 */
[----:B-----5:R-:W-:Y:S01]  /*0480*/  FSETP.NEU.AND P0, PT, R41, RZ, PT ;  /* 0x000000ff2900720b */ /* 0x020fe20003f0d000 */
[----:B------:R-:W-:Y:S02]  /*0490*/  USEL UR4, URZ, 0xffffffff, UP0 ;  /* 0xffffffffff047887 */ /* 0x000fe40008000000 */
[----:B------:R-:W-:-:S10]  /*04a0*/  UISETP.NE.AND.EX UP1, UPT, UR9, URZ, UPT, UP1 ;  /* 0x000000ff0900728c */ /* 0x000fd4000bf25310 */
[----:B------:R-:W-:Y:S01]  /*04b0*/  VOTEU.ANY UP0, P0 ;  /* 0x0000000000ff7886 */ /* 0x000fe20000000100 */
[----:B------:R-:W-:-:S04]  /*04c0*/  @!UP1 USEL UR4, URZ, 0xffffffff, UP0 ;  /* 0xffffffffff049887 */ /* 0x000fc80008000000 */
[----:B------:R-:W-:-:S04]  /*04d0*/  ULOP3.LUT UR4, UR4, 0x1, URZ, 0xc0, !UPT ;  /* 0x0000000104047892 */ /* 0x000fc8000f8ec0ff */
[----:B------:R-:W-:-:S11]  /*04e0*/  UISETP.NE.U32.AND UP3, UPT, UR4, 0x1, UPT ;  /* 0x000000010400788c */ /* 0x000fd6000bf65070 */
.L_x_8:
[----:B-1----:R-:W1:Y:S01]  /*04f0*/  SHFL.IDX PT, R2, R85, RZ, 0x1f ;  /* 0x00001fff55027589 */ /* 0x002e6200000e0000 */
[----:B------:R-:W-:-:S04]  /*0500*/  UISETP.NE.AND UP0, UPT, UR17, 0x2, UPT ;  /* 0x000000021100788c */ /* 0x000fc8000bf05270 */
[----:B------:R-:W-:Y:S01]  /*0510*/  USEL UR38, URZ, 0x1, UP0 ;  /* 0x00000001ff267887 */ /* 0x000fe20008000000 */
[----:B-1----:R-:W-:-:S13]  /*0520*/  ISETP.NE.AND P0, PT, R2, RZ, PT ;  /* 0x000000ff0200720c */ /* 0x002fda0003f05270 */
[----:B------:R-:W-:Y:S05]  /*0530*/  @P0 BRA `(.L_x_9) ;  /* 0x0000000000500947 */ /* 0x000fea0003800000 */
[----:B------:R-:W1:Y:S01]  /*0540*/  S2UR UR4, SR_CgaCtaId ;  /* 0x00000000000479c3 */ /* 0x000e620000008800 */
[----:B------:R-:W-:Y:S01]  /*0550*/  UMOV UR5, 0x400 ;  /* 0x0000040000057882 */ /* 0x000fe20000000000 */
[----:B------:R-:W-:Y:S01]  /*0560*/  UMOV UR8, 0x1 ;  /* 0x0000000100087882 */ /* 0x000fe20000000000 */
[----:B------:R-:W-:Y:S01]  /*0570*/  UMOV UR6, 0x3 ;  /* 0x0000000300067882 */ /* 0x000fe20000000000 */
[----:B------:R-:W-:-:S04]  /*0580*/  UIADD3 UR8, UPT, UPT, -UR8, 0x100000, URZ ;  /* 0x0010000008087890 */ /* 0x000fc8000fffe1ff */
[----:B------:R-:W-:Y:S02]  /*0590*/  USHF.L.U32 UR9, UR8, 0xb, URZ ;  /* 0x0000000b08097899 */ /* 0x000fe400080006ff */
[----:B------:R-:W-:Y:S02]  /*05a0*/  USHF.L.U32 UR8, UR8, 0x1, URZ ;  /* 0x0000000108087899 */ /* 0x000fe400080006ff */
[----:B------:R-:W-:-:S04]  /*05b0*/  UIADD3 UR6, UPT, UPT, -UR6, 0x100000, URZ ;  /* 0x0010000006067890 */ /* 0x000fc8000fffe1ff */
[----:B------:R-:W-:Y:S02]  /*05c0*/  USHF.L.U32 UR7, UR6, 0xb, URZ ;  /* 0x0000000b06077899 */ /* 0x000fe400080006ff */
[----:B------:R-:W-:Y:S01]  /*05d0*/  USHF.L.U32 UR6, UR6, 0x1, URZ ;  /* 0x0000000106067899 */ /* 0x000fe200080006ff */
[----:B------:R-:W-:Y:S01]  /*05e0*/  ELECT P0, URZ, PT ;  /* 0x0000000000ff782f */ /* 0x000fe20003800000 */
[----:B-1----:R-:W-:Y:S01]  /*05f0*/  ULEA UR4, UR4, UR5, 0x18 ;  /* 0x0000000504047291 */ /* 0x002fe2000f8ec0ff */
[----:B------:R-:W1:Y:S11]  /*0600*/  FENCE.VIEW.ASYNC.S ;  /* 0x00000000000073c6 */ /* 0x000e760000000000 */
[----:B-1----:R1:W3:Y:S01]  /*0610*/  SYNCS.EXCH.64 URZ, [UR4], UR8 ;  /* 0x0000000804ff75b2 */ /* 0x0022e20008000100 */
[----:B------:R1:W4:Y:S01]  /*0620*/  SYNCS.EXCH.64 URZ, [UR4+0x18], UR6 ;  /* 0x0000180604ff75b2 */ /* 0x0003220008000100 */
[----:B------:R1:W1:Y:S01]  /*0630*/  SYNCS.EXCH.64 URZ, [UR4+0x8], UR8 ;  /* 0x0000080804ff75b2 */ /* 0x0002620008000100 */
[----:B------:R1:W1:Y:S01]  /*0640*/  SYNCS.EXCH.64 URZ, [UR4+0x20], UR6 ;  /* 0x0000200604ff75b2 */ /* 0x0002620008000100 */
[----:B------:R1:W1:Y:S01]  /*0650*/  SYNCS.EXCH.64 URZ, [UR4+0x10], UR8 ;  /* 0x0000100804ff75b2 */ /* 0x0002620008000100 */
[----:B------:R1:W1:Y:S01]  /*0660*/  SYNCS.EXCH.64 URZ, [UR4+0x28], UR6 ;  /* 0x0000280604ff75b2 */ /* 0x0002620008000100 */
[----:B------:R-:W-:Y:S01]  /*0670*/  NOP ;  /* 0x0000000000007918 */ /* 0x000fe20000000000 */
.L_x_9:
[----:B------:R-:W2:Y:S01]  /*0680*/  SHFL.IDX PT, R2, R85, RZ, 0x1f ;  /* 0x00001fff55027589 */ /* 0x000ea200000e0000 */
[----:B------:R-:W-:Y:S01]  /*0690*/  NOP ;  /* 0x0000000000007918 */ /* 0x000fe20000000000 */
[----:B--2---:R-:W-:-:S13]  /*06a0*/  ISETP.NE.AND P0, PT, R2, 0x1, PT ;  /* 0x000000010200780c */ /* 0x004fda0003f05270 */
[----:B------:R-:W-:Y:S05]  /*06b0*/  @P0 BRA `(.L_x_10) ;  /* 0x0000000000480947 */ /* 0x000fea0003800000 */
[----:B-1----:R-:W1:Y:S01]  /*06c0*/  S2UR UR4, SR_CgaCtaId ;  /* 0x00000000000479c3 */ /* 0x002e620000008800 */
        /* <DEDUP_REMOVED lines=12> */
[----:B-1----:R2:W1:Y:S01]  /*0790*/  SYNCS.EXCH.64 URZ, [UR4+0x30], UR8 ;  /* 0x0000300804ff75b2 */ /* 0x0024620008000100 */
[----:B------:R2:W1:Y:S01]  /*07a0*/  SYNCS.EXCH.64 URZ, [UR4+0x40], UR6 ;  /* 0x0000400604ff75b2 */ /* 0x0004620008000100 */
[----:B------:R2:W1:Y:S01]  /*07b0*/  SYNCS.EXCH.64 URZ, [UR4+0x38], UR8 ;  /* 0x0000380804ff75b2 */ /* 0x0004620008000100 */
[----:B------:R2:W1:Y:S02]  /*07c0*/  SYNCS.EXCH.64 URZ, [UR4+0x48], UR6 ;  /* 0x0000480604ff75b2 */ /* 0x0004640008000100 */
[----:B--2---:R-:W-:Y:S01]  /*07d0*/  NOP ;  /* 0x0000000000007918 */ /* 0x004fe20000000000 */
.L_x_10:
[----:B------:R-:W2:Y:S01]  /*07e0*/  SHFL.IDX PT, R2, R85, RZ, 0x1f ;  /* 0x00001fff55027589 */ /* 0x000ea200000e0000 */
[----:B------:R-:W-:Y:S01]  /*07f0*/  NOP ;  /* 0x0000000000007918 */ /* 0x000fe20000000000 */
[----:B--2---:R-:W-:-:S13]  /*0800*/  ISETP.NE.AND P0, PT, R2, 0x3, PT ;  /* 0x000000030200780c */ /* 0x004fda0003f05270 */
[----:B------:R-:W-:Y:S05]  /*0810*/  @P0 BRA `(.L_x_11) ;  /* 0x0000000000300947 */ /* 0x000fea0003800000 */
[----:B-1----:R-:W1:Y:S01]  /*0820*/  S2UR UR6, SR_CgaCtaId ;  /* 0x00000000000679c3 */ /* 0x002e620000008800 */
[----:B------:R-:W-:Y:S01]  /*0830*/  UMOV UR4, 0x400 ;  /* 0x0000040000047882 */ /* 0x000fe20000000000 */
[----:B------:R-:W-:Y:S01]  /*0840*/  UMOV UR5, 0x20 ;  /* 0x0000002000057882 */ /* 0x000fe20000000000 */
[----:B------:R-:W-:Y:S01]  /*0850*/  ELECT P0, URZ, PT ;  /* 0x0000000000ff782f */ /* 0x000fe20003800000 */
[----:B-1----:R-:W-:Y:S02]  /*0860*/  ULEA UR6, UR6, UR4, 0x18 ;  /* 0x0000000406067291 */ /* 0x002fe4000f8ec0ff */
[----:B------:R-:W-:-:S04]  /*0870*/  UIADD3 UR4, UPT, UPT, -UR5, 0x100000, URZ ;  /* 0x0010000005047890 */ /* 0x000fc8000fffe1ff */
[----:B------:R-:W-:Y:S02]  /*0880*/  USHF.L.U32 UR5, UR4, 0xb, URZ ;  /* 0x0000000b04057899 */ /* 0x000fe400080006ff */
[----:B------:R-:W-:Y:S01]  /*0890*/  USHF.L.U32 UR4, UR4, 0x1, URZ ;  /* 0x0000000104047899 */ /* 0x000fe200080006ff */
[----:B------:R-:W1:Y:S11]  /*08a0*/  FENCE.VIEW.ASYNC.S ;  /* 0x00000000000073c6 */ /* 0x000e760000000000 */
[----:B-1----:R2:W1:Y:S01]  /*08b0*/  SYNCS.EXCH.64 URZ, [UR6+0x50], UR4 ;  /* 0x0000500406ff75b2 */ /* 0x0024620008000100 */
[----:B------:R2:W1:Y:S02]  /*08c0*/  SYNCS.EXCH.64 URZ, [UR6+0x58], UR4 ;  /* 0x0000580406ff75b2 */ /* 0x0004640008000100 */
[----:B--2---:R-:W-:Y:S01]  /*08d0*/  NOP ;  /* 0x0000000000007918 */ /* 0x004fe20000000000 */
.L_x_11:
[----:B------:R-:W2:Y:S01]  /*08e0*/  SHFL.IDX PT, R2, R85, RZ, 0x1f ;  /* 0x00001fff55027589 */ /* 0x000ea200000e0000 */
[----:B------:R-:W-:Y:S01]  /*08f0*/  NOP ;  /* 0x0000000000007918 */ /* 0x000fe20000000000 */
[----:B--2---:R-:W-:-:S13]  /*0900*/  ISETP.NE.AND P0, PT, R2, 0x4, PT ;  /* 0x000000040200780c */ /* 0x004fda0003f05270 */
[----:B------:R-:W-:Y:S05]  /*0910*/  @P0 BRA `(.L_x_12) ;  /* 0x00000000004c0947 */ /* 0x000fea0003800000 */
[----:B-1----:R-:W1:Y:S01]  /*0920*/  S2UR UR6, SR_CgaCtaId ;  /* 0x00000000000679c3 */ /* 0x002e620000008800 */
[----:B------:R-:W-:Y:S01]  /*0930*/  UMOV UR4, 0x3a0 ;  /* 0x000003a000047882 */ /* 0x000fe20000000000 */
[----:B------:R-:W-:Y:S01]  /*0940*/  UMOV UR5, 0x400 ;  /* 0x0000040000057882 */ /* 0x000fe20000000000 */
[----:B------:R-:W-:Y:S01]  /*0950*/  USEL UR4, UR4, 0x320, UP3 ;  /* 0x0000032004047887 */ /* 0x000fe20009800000 */
[----:B------:R-:W-:Y:S01]  /*0960*/  UMOV UR8, 0x1 ;  /* 0x0000000100087882 */ /* 0x000fe20000000000 */
[----:B------:R-:W-:Y:S01]  /*0970*/  ELECT P0, URZ, PT ;  /* 0x0000000000ff782f */ /* 0x000fe20003800000 */
[----:B------:R-:W-:-:S04]  /*0980*/  UIADD3 UR8, UPT, UPT, -UR8, 0x100000, URZ ;  /* 0x0010000008087890 */ /* 0x000fc8000fffe1ff */
[----:B------:R-:W-:Y:S02]  /*0990*/  USHF.L.U32 UR9, UR8, 0xb, URZ ;  /* 0x0000000b08097899 */ /* 0x000fe400080006ff */
[----:B------:R-:W-:Y:S02]  /*09a0*/  USHF.L.U32 UR8, UR8, 0x1, URZ ;  /* 0x0000000108087899 */ /* 0x000fe400080006ff */
[----:B-1----:R-:W-:Y:S02]  /*09b0*/  ULEA UR6, UR6, UR5, 0x18 ;  /* 0x0000000506067291 */ /* 0x002fe4000f8ec0ff */
[----:B------:R-:W-:-:S04]  /*09c0*/  UIADD3 UR4, UPT, UPT, -UR4, 0x100000, URZ ;  /* 0x0010000004047890 */ /* 0x000fc8000fffe1ff */
[----:B------:R-:W-:Y:S02]  /*09d0*/  USHF.L.U32 UR5, UR4, 0xb, URZ ;  /* 0x0000000b04057899 */ /* 0x000fe400080006ff */
[----:B------:R-:W-:Y:S01]  /*09e0*/  USHF.L.U32 UR4, UR4, 0x1, URZ ;  /* 0x0000000104047899 */ /* 0x000fe200080006ff */
[----:B------:R-:W1:Y:S03]  /*09f0*/  FENCE.VIEW.ASYNC.S ;  /* 0x00000000000073c6 */ /* 0x000e660000000000 */
[----:B-1----:R2:W1:Y:S08]  /*0a00*/  SYNCS.EXCH.64 URZ, [UR6+0x60], UR8 ;  /* 0x0000600806ff75b2 */ /* 0x0024700008000100 */
[----:B------:R2:W1:Y:S01]  /*0a10*/  SYNCS.EXCH.64 URZ, [UR6+0x70], UR4 ;  /* 0x0000700406ff75b2 */ /* 0x0004620008000100 */
[----:B------:R2:W1:Y:S01]  /*0a20*/  SYNCS.EXCH.64 URZ, [UR6+0x68], UR8 ;  /* 0x0000680806ff75b2 */ /* 0x0004620008000100 */
[----:B------:R2:W1:Y:S02]  /*0a30*/  SYNCS.EXCH.64 URZ, [UR6+0x78], UR4 ;  /* 0x0000780406ff75b2 */ /* 0x0004640008000100 */
[----:B--2---:R-:W-:Y:S01]  /*0a40*/  NOP ;  /* 0x0000000000007918 */ /* 0x004fe20000000000 */
.L_x_12:
        /* <DEDUP_REMOVED lines=20> */
[----:B------:R2:W1:Y:S01]  /*0b90*/  SYNCS.EXCH.64 URZ, [UR4+0xa8], UR6 ;  /* 0x0000a80604ff75b2 */ /* 0x0004620008000100 */
[----:B------:R2:W1:Y:S01]  /*0ba0*/  SYNCS.EXCH.64 URZ, [UR4+0x90], UR8 ;  /* 0x0000900804ff75b2 */ /* 0x0004620008000100 */
[----:B------:R2:W1:Y:S01]  /*0bb0*/  SYNCS.EXCH.64 URZ, [UR4+0xb0], UR6 ;  /* 0x0000b00604ff75b2 */ /* 0x0004620008000100 */
[----:B------:R2:W1:Y:S01]  /*0bc0*/  SYNCS.EXCH.64 URZ, [UR4+0x98], UR8 ;  /* 0x0000980804ff75b2 */ /* 0x0004620008000100 */
[----:B------:R2:W1:Y:S02]  /*0bd0*/  SYNCS.EXCH.64 URZ, [UR4+0xb8], UR6 ;  /* 0x0000b80604ff75b2 */ /* 0x0004640008000100 */
[----:B--2---:R-:W-:Y:S01]  /*0be0*/  NOP ;  /* 0x0000000000007918 */ /* 0x004fe20000000000 */
.L_x_13:
[----:B------:R-:W2:Y:S01]  /*0bf0*/  SHFL.IDX PT, R2, R85, RZ, 0x1f ;  /* 0x00001fff55027589 */ /* 0x000ea200000e0000 */
[----:B------:R-:W-:Y:S01]  /*0c00*/  NOP ;  /* 0x0000000000007918 */ /* 0x000fe20000000000 */
[----:B--2---:R-:W-:-:S13]  /*0c10*/  ISETP.NE.AND P0, PT, R2, 0x3, PT ;  /* 0x000000030200780c */ /* 0x004fda0003f05270 */
[----:B------:R-:W-:Y:S05]  /*0c20*/  @P0 BRA `(.L_x_14) ;  /* 0x0000000000380947 */ /* 0x000fea0003800000 */
[----:B------:R-:W2:Y:S01]  /*0c30*/  S2UR UR5, SR_CgaCtaId ;  /* 0x00000000000579c3 */ /* 0x000ea20000008800 */
[----:B-1----:R-:W-:Y:S01]  /*0c40*/  UMOV UR4, 0x400 ;  /* 0x0000040000047882 */ /* 0x002fe20000000000 */
[----:B------:R-:W-:Y:S01]  /*0c50*/  UMOV UR6, 0x20 ;  /* 0x0000002000067882 */ /* 0x000fe20000000000 */
[----:B------:R-:W-:Y:S01]  /*0c60*/  ELECT P0, URZ, PT ;  /* 0x0000000000ff782f */ /* 0x000fe20003800000 */
[----:B------:R-:W-:-:S04]  /*0c70*/  UIADD3 UR6, UPT, UPT, -UR6, 0x100000, URZ ;  /* 0x0010000006067890 */ /* 0x000fc8000fffe1ff */
[----:B------:R-:W-:Y:S02]  /*0c80*/  USHF.L.U32 UR7, UR6, 0xb, URZ ;  /* 0x0000000b06077899 */ /* 0x000fe400080006ff */
[----:B------:R-:W-:Y:S02]  /*0c90*/  USHF.L.U32 UR6, UR6, 0x1, URZ ;  /* 0x0000000106067899 */ /* 0x000fe400080006ff */
[----:B--2---:R-:W-:Y:S01]  /*0ca0*/  ULEA UR4, UR5, UR4, 0x18 ;  /* 0x0000000405047291 */ /* 0x004fe2000f8ec0ff */
[----:B------:R-:W1:Y:S11]  /*0cb0*/  FENCE.VIEW.ASYNC.S ;  /* 0x00000000000073c6 */ /* 0x000e760000000000 */
[----:B-1----:R2:W1:Y:S01]  /*0cc0*/  SYNCS.EXCH.64 URZ, [UR4+0xc0], UR6 ;  /* 0x0000c00604ff75b2 */ /* 0x0024620008000100 */
[----:B------:R2:W1:Y:S01]  /*0cd0*/  SYNCS.EXCH.64 URZ, [UR4+0xd0], UR6 ;  /* 0x0000d00604ff75b2 */ /* 0x0004620008000100 */
[----:B------:R2:W1:Y:S01]  /*0ce0*/  SYNCS.EXCH.64 URZ, [UR4+0xc8], UR6 ;  /* 0x0000c80604ff75b2 */ /* 0x0004620008000100 */
[----:B------:R2:W1:Y:S02]  /*0cf0*/  SYNCS.EXCH.64 URZ, [UR4+0xd8], UR6 ;  /* 0x0000d80604ff75b2 */ /* 0x0004640008000100 */
[----:B--2---:R-:W-:Y:S01]  /*0d00*/  NOP ;  /* 0x0000000000007918 */ /* 0x004fe20000000000 */
.L_x_14:
[----:B-1----:R-:W1:Y:S01]  /*0d10*/  LDCU UR4, c[0x0][0x36c] ;  /* 0x00006d80ff0477ac */ /* 0x002e620008000800 */
[----:B------:R-:W-:Y:S01]  /*0d20*/  ISETP.NE.OR P3, PT, R0, 0x2, !P3 ;  /* 0x000000020000780c */ /* 0x000fe20005f65670 */
[----:B------:R-:W-:Y:S01]  /*0d30*/  NOP ;  /* 0x0000000000007918 */ /* 0x000fe20000000000 */
[----:B------:R-:W-:Y:S01]  /*0d40*/  LOP3.LUT R0, R93, 0x1f, RZ, 0xc0, !PT ;  /* 0x0000001f5d007812 */ /* 0x000fe200078ec0ff */
[----:B------:R-:W-:Y:S02]  /*0d50*/  UISETP.NE.AND UP4, UPT, UR17, URZ, UPT ;  /* 0x000000ff1100728c */ /* 0x000fe4000bf85270 */
[----:B-1----:R-:W-:-:S09]  /*0d60*/  UISETP.EQ.U32.AND UP5, UPT, UR4, 0x1, UPT ;  /* 0x000000010400788c */ /* 0x002fd2000bfa2070 */
[----:B------:R-:W-:Y:S05]  /*0d70*/  BRA.U !UP5, `(.L_x_15) ;  /* 0x000000010d087547 */ /* 0x000fea000b800000 */
[----:B---34-:R-:W-:Y:S01]  /*0d80*/  UCGABAR_ARV ;  /* 0x00000000000079c7 */ /* 0x018fe20008000000 */
[----:B------:R-:W-:Y:S05]  /*0d90*/  BRA `(.L_x_16) ;  /* 0x0000000000047947 */ /* 0x000fea0003800000 */
.L_x_15:
[----:B---34-:R-:W-:Y:S01]  /*0da0*/  NOP ;  /* 0x0000000000007918 */ /* 0x018fe20000000000 */
.L_x_16:
[----:B------:R-:W1:Y:S01]  /*0db0*/  S2UR UR16, SR_CTAID.X ;  /* 0x00000000001079c3 */ /* 0x000e620000002500 */
[----:B------:R-:W-:-:S05]  /*0dc0*/  CS2R.32 R3, SR_CgaSize ;  /* 0x0000000000037805 */ /* 0x000fca0000008a00 */
[----:B------:R-:W-:-:S05]  /*0dd0*/  IMAD R3, R3, -0xa0, RZ ;  /* 0xffffff6003037824 */ /* 0x000fca00078e02ff */
[----:B------:R-:W-:-:S14]  /*0de0*/  R2UR UR5, R3 ;  /* 0x00000000030572ca */ /* 0x000fdc00000e0000 */
[----:B------:R-:W2:Y:S01]  /*0df0*/  LDCU UR5, c[0x0][UR5+0x2b0] ;  /* 0x00005600050577ac */ /* 0x000ea20008000800 */
[----:B------:R-:W-:-:S05]  /*0e00*/  CS2R.32 R3, SR_CgaSize ;  /* 0x0000000000037805 */ /* 0x000fca0000008a00 */
[----:B------:R-:W-:-:S05]  /*0e10*/  IMAD R3, R3, -0xa0, RZ ;  /* 0xffffff6003037824 */ /* 0x000fca00078e02ff */
[----:B------:R-:W-:-:S14]  /*0e20*/  R2UR UR4, R3 ;  /* 0x00000000030472ca */ /* 0x000fdc00000e0000 */
[----:B------:R-:W3:Y:S01]  /*0e30*/  LDCU UR4, c[0x0][UR4+0x2b4] ;  /* 0x00005680040477ac */ /* 0x000ee20008000800 */
[----:B------:R-:W4:Y:S01]  /*0e40*/  S2UR UR20, SR_CTAID.Y ;  /* 0x00000000001479c3 */ /* 0x000f220000002600 */
[----:B------:R-:W-:-:S05]  /*0e50*/  CS2R.32 R3, SR_CgaSize ;  /* 0x0000000000037805 */ /* 0x000fca0000008a00 */
[----:B------:R-:W-:-:S05]  /*0e60*/  IMAD R3, R3, -0xa0, RZ ;  /* 0xffffff6003037824 */ /* 0x000fca00078e02ff */
[----:B------:R-:W-:-:S14]  /*0e70*/  R2UR UR59, R3 ;  /* 0x00000000033b72ca */ /* 0x000fdc00000e0000 */
[----:B------:R-:W3:Y:S01]  /*0e80*/  LDCU UR59, c[0x0][UR59+0x2a0] ;  /* 0x000054003b3b77ac */ /* 0x000ee20008000800 */
[----:B------:R-:W-:-:S05]  /*0e90*/  CS2R.32 R3, SR_CgaSize ;  /* 0x0000000000037805 */ /* 0x000fca0000008a00 */
[----:B------:R-:W-:-:S05]  /*0ea0*/  IMAD R3, R3, -0xa0, RZ ;  /* 0xffffff6003037824 */ /* 0x000fca00078e02ff */
[----:B------:R-:W-:-:S14]  /*0eb0*/  R2UR UR62, R3 ;  /* 0x00000000033e72ca */ /* 0x000fdc00000e0000 */
[----:B------:R-:W3:Y:S01]  /*0ec0*/  LDCU UR62, c[0x0][UR62+0x2a4] ;  /* 0x000054803e3e77ac */ /* 0x000ee20008000800 */
[----:B------:R-:W3:Y:S01]  /*0ed0*/  S2UR UR7, SR_CgaCtaId ;  /* 0x00000000000779c3 */ /* 0x000ee20000008800 */
[----:B------:R-:W3:Y:S01]  /*0ee0*/  LDCU UR21, c[0x0][0xb24] ;  /* 0x00016480ff1577ac */ /* 0x000ee20008000800 */
[----:B------:R-:W3:Y:S01]  /*0ef0*/  LDCU UR42, c[0x0][0xb24] ;  /* 0x00016480ff2a77ac */ /* 0x000ee20008000800 */
[----:B-1----:R-:W-:Y:S01]  /*0f00*/  I2FP.F32.U32 R3, UR16 ;  /* 0x0000001000037c45 */ /* 0x002fe20008201000 */
[----:B------:R-:W1:Y:S04]  /*0f10*/  LDCU UR29, c[0x0][0xb30] ;  /* 0x00016600ff1d77ac */ /* 0x000e680008000800 */
[----:B--2---:R-:W-:Y:S01]  /*0f20*/  FMUL R3, R3, UR5 ;  /* 0x0000000503037c20 */ /* 0x004fe20008400000 */
[----:B------:R-:W-:Y:S01]  /*0f30*/  UMOV UR34, 0x5 ;  /* 0x0000000500227882 */ /* 0x000fe20000000000 */
[----:B----4-:R-:W-:-:S04]  /*0f40*/  I2FP.F32.U32 R2, UR20 ;  /* 0x0000001400027c45 */ /* 0x010fc80008201000 */
[----:B------:R-:W2:Y:S01]  /*0f50*/  F2I.U32.TRUNC.NTZ R3, R3 ;  /* 0x0000000300037305 */ /* 0x000ea2000020f000 */
[----:B---3--:R-:W-:Y:S01]  /*0f60*/  FMUL R2, R2, UR4 ;  /* 0x0000000402027c20 */ /* 0x008fe20008400000 */
[----:B------:R-:W-:Y:S02]  /*0f70*/  ULOP3.LUT UR5, UR7, 0x2, URZ, 0xc0, !UPT ;  /* 0x0000000207057892 */ /* 0x000fe4000f8ec0ff */
[----:B------:R-:W-:-:S04]  /*0f80*/  ULOP3.LUT UR49, UR7, 0x1, URZ, 0xc0, !UPT ;  /* 0x0000000107317892 */ /* 0x000fc8000f8ec0ff */
[----:B------:R-:W3:Y:S01]  /*0f90*/  F2I.U32.TRUNC.NTZ R2, R2 ;  /* 0x0000000200027305 */ /* 0x000ee2000020f000 */
[----:B------:R-:W-:Y:S02]  /*0fa0*/  UISETP.GT.U32.AND UP0, UPT, UR5, 0xffff, UPT ;  /* 0x0000ffff0500788c */ /* 0x000fe4000bf04070 */
[----:B------:R-:W-:Y:S02]  /*0fb0*/  UISETP.GT.U32.AND UP1, UPT, UR49, 0xffff, UPT ;  /* 0x0000ffff3100788c */ /* 0x000fe4000bf24070 */
[----:B------:R-:W-:Y:S01]  /*0fc0*/  USEL UR26, UR5, 0xffff, !UP0 ;  /* 0x0000ffff051a7887 */ /* 0x000fe2000c000000 */
[----:B--2---:R-:W-:Y:S01]  /*0fd0*/  R2UR UR4, R3 ;  /* 0x00000000030472ca */ /* 0x004fe200000e0000 */
[----:B------:R-:W-:Y:S02]  /*0fe0*/  USHF.R.U32.HI UR32, URZ, 0x1, UR7 ;  /* 0x00000001ff207899 */ /* 0x000fe40008011607 */
[----:B------:R-:W-:Y:S02]  /*0ff0*/  USHF.L.U32 UR31, UR7, 0xa, URZ ;  /* 0x0000000a071f7899 */ /* 0x000fe400080006ff */
[----:B------:R-:W-:-:S02]  /*1000*/  USHF.L.U32 UR30, UR7, 0xc, URZ ;  /* 0x0000000c071e7899 */ /* 0x000fc400080006ff */
[----:B------:R-:W-:Y:S01]  /*1010*/  USEL UR27, UR49, 0xffff, !UP1 ;  /* 0x0000ffff311b7887 */ /* 0x000fe2000c800000 */
[----:B---3--:R-:W-:Y:S02]  /*1020*/  R2UR UR6, R2 ;  /* 0x00000000020672ca */ /* 0x008fe400000e0000 */
[----:B------:R-:W-:-:S03]  /*1030*/  PRMT R2, RZ, 0x7610, R2 ;  /* 0x00007610ff027816 */ /* 0x000fc60000000002 */
[----:B------:R-:W-:-:S04]  /*1040*/  UIADD3 UR5, UPT, UPT, -UR4, URZ, URZ ;  /* 0x000000ff04057290 */ /* 0x000fc8000fffe1ff */
[----:B------:R-:W-:-:S04]  /*1050*/  UIMAD UR59, UR59, UR5, UR16 ;  /* 0x000000053b3b72a4 */ /* 0x000fc8000f8e0210 */
[----:B------:R-:W-:-:S04]  /*1060*/  UIADD3 UR4, UPT, UPT, -UR6, URZ, URZ ;  /* 0x000000ff06047290 */ /* 0x000fc8000fffe1ff */
[----:B------:R-:W-:Y:S01]  /*1070*/  UIMAD UR62, UR62, UR4, UR20 ;  /* 0x000000043e3e72a4 */ /* 0x000fe2000f8e0214 */
[----:B-1----:R-:W-:Y:S11]  /*1080*/  BRA.U UP4, `(.L_x_17) ;  /* 0x00000001043c7547 */ /* 0x002ff6000b800000 */
[----:B------:R-:W-:Y:S02]  /*1090*/  UISETP.NE.AND UP0, UPT, UR62, URZ, UPT ;  /* 0x000000ff3e00728c */ /* 0x000fe4000bf05270 */
[----:B------:R-:W-:Y:S02]  /*10a0*/  UISETP.NE.AND UP1, UPT, UR62, 0x1, UPT ;  /* 0x000000013e00788c */ /* 0x000fe4000bf25270 */
[----:B------:R-:W-:Y:S02]  /*10b0*/  UISETP.NE.AND UP2, UPT, UR59, URZ, UP0 ;  /* 0x000000ff3b00728c */ /* 0x000fe40008745270 */
[----:B------:R-:W-:Y:S02]  /*10c0*/  USEL UR4, URZ, 0x2, UP0 ;  /* 0x00000002ff047887 */ /* 0x000fe40008000000 */
[----:B------:R-:W-:Y:S02]  /*10d0*/  USEL UR8, URZ, 0x1, UP2 ;  /* 0x00000001ff087887 */ /* 0x000fe40009000000 */
[----:B------:R-:W-:-:S02]  /*10e0*/  UISETP.NE.AND UP2, UPT, UR59, URZ, UPT ;  /* 0x000000ff3b00728c */ /* 0x000fc4000bf45270 */
[----:B------:R-:W-:Y:S02]  /*10f0*/  USEL UR5, URZ, 0x4, UP1 ;  /* 0x00000004ff057887 */ /* 0x000fe40008800000 */
[----:B------:R-:W-:Y:S02]  /*1100*/  UISETP.NE.AND UP0, UPT, UR59, 0x1, UPT ;  /* 0x000000013b00788c */ /* 0x000fe4000bf05270 */
[----:B------:R-:W-:Y:S02]  /*1110*/  USEL UR6, URZ, 0x8, UP1 ;  /* 0x00000008ff067887 */ /* 0x000fe40008800000 */
[----:B------:R-:W-:Y:S02]  /*1120*/  USEL UR7, UR5, 0x4, UP2 ;  /* 0x0000000405077887 */ /* 0x000fe40009000000 */
[----:B------:R-:W-:Y:S02]  /*1130*/  USEL UR4, UR4, 0x2, UP0 ;  /* 0x0000000204047887 */ /* 0x000fe40008000000 */
[----:B------:R-:W-:-:S02]  /*1140*/  USEL UR5, UR6, 0x8, UP0 ;  /* 0x0000000806057887 */ /* 0x000fc40008000000 */
[----:B------:R-:W-:-:S04]  /*1150*/  UIADD3 UR4, UPT, UPT, UR4, UR7, UR8 ;  /* 0x0000000704047290 */ /* 0x000fc8000fffe008 */
[----:B------:R-:W-:-:S06]  /*1160*/  UIADD3 UR4, UPT, UPT, UR4, UR5, URZ ;  /* 0x0000000504047290 */ /* 0x000fcc000fffe0ff */
[----:B------:R-:W-:-:S07]  /*1170*/  MOV R2, UR4 ;  /* 0x0000000400027c02 */ /* 0x000fce0008000f00 */
.L_x_17:
[----:B------:R-:W1:Y:S01]  /*1180*/  S2UR UR36, SR_CTAID.Z ;  /* 0x00000000002479c3 */ /* 0x000e620000002700 */
[----:B------:R-:W-:Y:S01]  /*1190*/  UISETP.GE.AND UP0, UPT, UR21, 0x1, UPT ;  /* 0x000000011500788c */ /* 0x000fe2000bf06270 */
[----:B------:R-:W-:-:S08]  /*11a0*/  UMOV UR33, 0x3 ;  /* 0x0000000300217882 */ /* 0x000fd00000000000 */
[----:B------:R-:W-:Y:S05]  /*11b0*/  BRA.U !UP0, `(.L_x_18) ;  /* 0x0000000108d47547 */ /* 0x000fea000b800000 */
[----:B------:R-:W2:Y:S01]  /*11c0*/  LDCU.128 UR12, c[0x0][0xb10] ;  /* 0x00016200ff0c77ac */ /* 0x000ea20008000c00 */
[----:B------:R-:W3:Y:S01]  /*11d0*/  LDCU UR6, c[0x0][0x370] ;  /* 0x00006e00ff0677ac */ /* 0x000ee20008000800 */
[----:B------:R-:W4:Y:S01]  /*11e0*/  LDCU UR5, c[0x0][0x374] ;  /* 0x00006e80ff0577ac */ /* 0x000f220008000800 */
[----:B------:R-:W1:Y:S01]  /*11f0*/  LDCU UR28, c[0x0][0xb0c] ;  /* 0x00016180ff1c77ac */ /* 0x000e620008000800 */
[----:B------:R-:W1:Y:S01]  /*1200*/  LDCU UR4, c[0x0][0xb20] ;  /* 0x00016400ff0477ac */ /* 0x000e620008000800 */
[----:B------:R-:W1:Y:S01]  /*1210*/  LDCU.64 UR8, c[0x0][0xb28] ;  /* 0x00016500ff0877ac */ /* 0x000e620008000a00 */
[----:B--2---:R-:W-:Y:S02]  /*1220*/  UISETP.NE.AND UP0, UPT, UR14, 0x1, UPT ;  /* 0x000000010e00788c */ /* 0x004fe4000bf05270 */
[----:B----4-:R-:W-:Y:S02]  /*1230*/  UIMAD.WIDE.U32 UR10, UR5, UR15, URZ ;  /* 0x0000000f050a72a5 */ /* 0x010fe4000f8e00ff */
[----:B---3--:R-:W-:-:S02]  /*1240*/  UIMAD.WIDE.U32 UR22, UR6, UR12, URZ ;  /* 0x0000000c061672a5 */ /* 0x008fc4000f8e00ff */
[----:B-1----:R-:W-:Y:S02]  /*1250*/  UISETP.NE.AND UP1, UPT, UR28, 0x1, UPT ;  /* 0x000000011c00788c */ /* 0x002fe4000bf25270 */
[----:B------:R-:W-:Y:S01]  /*1260*/  UISETP.NE.AND UP2, UPT, UR21, 0x1, UPT ;  /* 0x000000011500788c */ /* 0x000fe2000bf45270 */
[----:B------:R-:W-:Y:S02]  /*1270*/  UMOV UR10, UR11 ;  /* 0x0000000b000a7c82 */ /* 0x000fe40008000000 */
[----:B------:R-:W-:Y:S01]  /*1280*/  UMOV UR22, UR23 ;  /* 0x0000001700167c82 */ /* 0x000fe20008000000 */
[----:B------:R-:W-:Y:S02]  /*1290*/  @UP0 USHF.R.U32.HI UR5, URZ, UR4, UR10 ;  /* 0x00000004ff050299 */ /* 0x000fe4000801160a */
[----:B------:R-:W-:Y:S02]  /*12a0*/  UIMAD.WIDE.U32 UR24, UR20, UR15, URZ ;  /* 0x0000000f141872a5 */ /* 0x000fe4000f8e00ff */
[----:B------:R-:W-:-:S02]  /*12b0*/  UIMAD.WIDE.U32 UR10, UR5, UR8, URZ ;  /* 0x00000008050a72a5 */ /* 0x000fc4000f8e00ff */
[----:B------:R-:W-:Y:S02]  /*12c0*/  @UP1 USHF.R.U32.HI UR6, URZ, UR13, UR22 ;  /* 0x0000000dff061299 */ /* 0x000fe40008011616 */
[----:B------:R-:W-:Y:S02]  /*12d0*/  UIMAD.WIDE.U32 UR18, UR16, UR12, URZ ;  /* 0x0000000c101272a5 */ /* 0x000fe4000f8e00ff */
[----:B------:R-:W-:Y:S01]  /*12e0*/  UIMAD.WIDE.U32 UR22, UR6, UR8, URZ ;  /* 0x00000008061672a5 */ /* 0x000fe2000f8e00ff */
[----:B------:R-:W-:Y:S01]  /*12f0*/  UMOV UR24, UR25 ;  /* 0x0000001900187c82 */ /* 0x000fe20008000000 */
[----:B------:R-:W-:Y:S01]  /*1300*/  UMOV UR10, UR11 ;  /* 0x0000000b000a7c82 */ /* 0x000fe20008000000 */
[----:B------:R-:W-:Y:S02]  /*1310*/  USHF.R.U32.HI UR24, URZ, UR4, UR24 ;  /* 0x00000004ff187299 */ /* 0x000fe40008011618 */
[----:B------:R-:W-:Y:S02]  /*1320*/  @UP2 USHF.R.U32.HI UR5, URZ, UR9, UR10 ;  /* 0x00000009ff052299 */ /* 0x000fe4000801160a */
[----:B------:R-:W-:Y:S01]  /*1330*/  UMOV UR7, UR23 ;  /* 0x0000001700077c82 */ /* 0x000fe20008000000 */
[----:B------:R-:W-:Y:S01]  /*1340*/  UMOV UR18, UR19 ;  /* 0x0000001300127c82 */ /* 0x000fe20008000000 */
[----:B------:R-:W-:-:S02]  /*1350*/  @UP2 USHF.R.U32.HI UR6, URZ, UR9, UR7 ;  /* 0x00000009ff062299 */ /* 0x000fc40008011607 */
[----:B------:R-:W-:Y:S02]  /*1360*/  USHF.R.U32.HI UR18, URZ, UR13, UR18 ;  /* 0x0000000dff127299 */ /* 0x000fe40008011612 */
[----:B------:R-:W-:Y:S02]  /*1370*/  USEL UR4, UR20, UR24, !UP0 ;  /* 0x0000001814047287 */ /* 0x000fe4000c000000 */
[----:B------:R-:W-:Y:S02]  /*1380*/  UIMAD UR7, UR5, UR21, URZ ;  /* 0x00000015050772a4 */ /* 0x000fe4000f8e02ff */
[----:B------:R-:W-:Y:S02]  /*1390*/  USEL UR5, UR16, UR18, !UP1 ;  /* 0x0000001210057287 */ /* 0x000fe4000c800000 */
[----:B------:R-:W-:Y:S02]  /*13a0*/  UIMAD UR12, UR6, UR21, URZ ;  /* 0x00000015060c72a4 */ /* 0x000fe4000f8e02ff */
[----:B------:R-:W-:-:S02]  /*13b0*/  UISETP.GE.AND UP0, UPT, UR4, UR7, UPT ;  /* 0x000000070400728c */ /* 0x000fc4000bf06270 */
[----:B------:R-:W-:Y:S02]  /*13c0*/  UIMAD.WIDE.U32 UR10, UR4, UR8, URZ ;  /* 0x00000008040a72a5 */ /* 0x000fe4000f8e00ff */
[----:B------:R-:W-:Y:S02]  /*13d0*/  UISETP.GE.OR UP0, UPT, UR5, UR12, UP0 ;  /* 0x0000000c0500728c */ /* 0x000fe40008706670 */
[----:B------:R-:W-:Y:S02]  /*13e0*/  UIMAD.WIDE.U32 UR12, UR5, UR8, URZ ;  /* 0x00000008050c72a5 */ /* 0x000fe4000f8e00ff */
[----:B------:R-:W-:Y:S01]  /*13f0*/  UIADD3 UR10, UPT, UPT, -UR4, URZ, URZ ;  /* 0x000000ff040a7290 */ /* 0x000fe2000fffe1ff */
[----:B------:R-:W-:Y:S01]  /*1400*/  UMOV UR8, UR11 ;  /* 0x0000000b00087c82 */ /* 0x000fe20008000000 */
[----:B------:R-:W-:Y:S02]  /*1410*/  UIADD3 UR11, UPT, UPT, -UR5, URZ, URZ ;  /* 0x000000ff050b7290 */ /* 0x000fe4000fffe1ff */
[----:B------:R-:W-:-:S03]  /*1420*/  USHF.R.U32.HI UR8, URZ, UR9, UR8 ;  /* 0x00000009ff087299 */ /* 0x000fc60008011608 */
[----:B------:R-:W-:Y:S01]  /*1430*/  @!UP0 UMOV UR7, UR13 ;  /* 0x0000000d00078c82 */ /* 0x000fe20008000000 */
[----:B------:R-:W-:Y:S02]  /*1440*/  UIMAD UR20, UR14, UR10, UR20 ;  /* 0x0000000a0e1472a4 */ /* 0x000fe4000f8e0214 */
[----:B------:R-:W-:Y:S02]  /*1450*/  USEL UR8, UR4, UR8, !UP2 ;  /* 0x0000000804087287 */ /* 0x000fe4000d000000 */
[----:B------:R-:W-:Y:S02]  /*1460*/  @!UP0 USHF.R.U32.HI UR7, URZ, UR9, UR7 ;  /* 0x00000009ff078299 */ /* 0x000fe40008011607 */
[----:B------:R-:W-:Y:S02]  /*1470*/  UIADD3 UR9, UPT, UPT, -UR8, URZ, URZ ;  /* 0x000000ff08097290 */ /* 0x000fe4000fffe1ff */
[----:B------:R-:W-:Y:S02]  /*1480*/  @!UP0 USEL UR7, UR5, UR7, !UP2 ;  /* 0x0000000705078287 */ /* 0x000fe4000d000000 */
[----:B------:R-:W-:-:S02]  /*1490*/  UIMAD UR9, UR21, UR9, UR4 ;  /* 0x00000009150972a4 */ /* 0x000fc4000f8e0204 */
[----:B------:R-:W-:Y:S02]  /*14a0*/  @!UP0 UIADD3 UR8, UPT, UPT, UR8, -UR7, URZ ;  /* 0x8000000708088290 */ /* 0x000fe4000fffe0ff */
[----:B------:R-:W-:Y:S02]  /*14b0*/  @!UP0 UIMAD UR6, UR9, UR6, UR7 ;  /* 0x00000006090682a4 */ /* 0x000fe4000f8e0207 */
[----:B------:R-:W-:Y:S02]  /*14c0*/  @!UP0 UIMAD UR4, UR8, UR21, UR5 ;  /* 0x00000015080482a4 */ /* 0x000fe4000f8e0205 */
[----:B------:R-:W-:Y:S02]  /*14d0*/  UIMAD UR16, UR28, UR11, UR16 ;  /* 0x0000000b1c1072a4 */ /* 0x000fe4000f8e0210 */
[----:B------:R-:W-:Y:S01]  /*14e0*/  UIMAD UR20, UR4, UR14, UR20 ;  /* 0x0000000e041472a4 */ /* 0x000fe2000f8e0214 */
[----:B------:R-:W-:Y:S02]  /*14f0*/  @!UP0 UMOV UR5, UR6 ;  /* 0x0000000600058c82 */ /* 0x000fe40008000000 */
[----:B------:R-:W-:-:S12]  /*1500*/  UIMAD UR16, UR5, UR28, UR16 ;  /* 0x0000001c051072a4 */ /* 0x000fd8000f8e0210 */
.L_x_18:
[----:B------:R-:W-:Y:S02]  /*1510*/  UISETP.NE.AND UP1, UPT, UR29, 0x1, UPT ;  /* 0x000000011d00788c */ /* 0x000fe4000bf25270 */
[----:B------:R-:W-:Y:S02]  /*1520*/  ULOP3.LUT UR27, UR27, 0xffff, URZ, 0xc0, !UPT ;  /* 0x0000ffff1b1b7892 */ /* 0x000fe4000f8ec0ff */
[----:B------:R-:W-:Y:S02]  /*1530*/  ULOP3.LUT UR26, UR26, 0xffff, URZ, 0xc0, !UPT ;  /* 0x0000ffff1a1a7892 */ /* 0x000fe4000f8ec0ff */
[----:B------:R-:W-:Y:S02]  /*1540*/  UISETP.NE.AND UP0, UPT, UR17, 0x2, UPT ;  /* 0x000000021100788c */ /* 0x000fe4000bf05270 */
[----:B------:R-:W-:Y:S02]  /*1550*/  ULOP3.LUT UR31, UR31, 0x800, URZ, 0xc0, !UPT ;  /* 0x000008001f1f7892 */ /* 0x000fe4000f8ec0ff */
[----:B------:R-:W-:-:S02]  /*1560*/  ULOP3.LUT UR30, UR30, 0x1000, URZ, 0xc0, !UPT ;  /* 0x000010001e1e7892 */ /* 0x000fc4000f8ec0ff */
[----:B------:R-:W-:Y:S02]  /*1570*/  USHF.L.U32 UR27, UR34, UR27, URZ ;  /* 0x0000001b221b7299 */ /* 0x000fe400080006ff */
[----:B------:R-:W-:Y:S01]  /*1580*/  USHF.L.U32 UR26, UR33, UR26, URZ ;  /* 0x0000001a211a7299 */ /* 0x000fe200080006ff */
[----:B------:R-:W-:Y:S11]  /*1590*/  BRA.U UP1, `(.L_x_19) ;  /* 0x0000000101447547 */ /* 0x000ff6000b800000 */
[----:B------:R-:W2:Y:S01]  /*15a0*/  LDCU.128 UR8, c[0x0][0xb10] ;  /* 0x00016200ff0877ac */ /* 0x000ea20008000c00 */
[----:B------:R-:W3:Y:S01]  /*15b0*/  LDCU UR12, c[0x0][0xb0c] ;  /* 0x00016180ff0c77ac */ /* 0x000ee20008000800 */
[----:B------:R-:W4:Y:S01]  /*15c0*/  LDCU UR13, c[0x0][0xb20] ;  /* 0x00016400ff0d77ac */ /* 0x000f220008000800 */
[----:B--2---:R-:W-:Y:S02]  /*15d0*/  UIMAD.WIDE.U32 UR6, UR16, UR8, URZ ;  /* 0x00000008100672a5 */ /* 0x004fe4000f8e00ff */
[----:B------:R-:W-:Y:S02]  /*15e0*/  UIMAD.WIDE.U32 UR4, UR20, UR11, URZ ;  /* 0x0000000b140472a5 */ /* 0x000fe4000f8e00ff */
[----:B---3--:R-:W-:Y:S02]  /*15f0*/  UISETP.NE.AND UP2, UPT, UR12, 0x1, UPT ;  /* 0x000000010c00788c */ /* 0x008fe4000bf45270 */
[----:B------:R-:W-:Y:S01]  /*1600*/  UISETP.NE.AND UP1, UPT, UR10, 0x1, UPT ;  /* 0x000000010a00788c */ /* 0x000fe2000bf25270 */
[----:B------:R-:W-:-:S02]  /*1610*/  UMOV UR6, UR7 ;  /* 0x0000000700067c82 */ /* 0x000fc40008000000 */
[----:B------:R-:W-:Y:S01]  /*1620*/  UMOV UR4, UR5 ;  /* 0x0000000500047c82 */ /* 0x000fe20008000000 */
[----:B------:R-:W-:Y:S02]  /*1630*/  USHF.R.U32.HI UR6, URZ, UR9, UR6 ;  /* 0x00000009ff067299 */ /* 0x000fe40008011606 */
[----:B----4-:R-:W-:Y:S02]  /*1640*/  USHF.R.U32.HI UR4, URZ, UR13, UR4 ;  /* 0x0000000dff047299 */ /* 0x010fe40008011604 */
[----:B------:R-:W-:Y:S02]  /*1650*/  USEL UR5, UR16, UR6, !UP2 ;  /* 0x0000000610057287 */ /* 0x000fe4000d000000 */
[----:B------:R-:W-:-:S04]  /*1660*/  USEL UR4, UR20, UR4, !UP1 ;  /* 0x0000000414047287 */ /* 0x000fc8000c800000 */
[----:B------:R-:W-:Y:S02]  /*1670*/  UIADD3 UR6, UPT, UPT, UR5, -UR4, URZ ;  /* 0x8000000405067290 */ /* 0x000fe4000fffe0ff */
[----:B------:R-:W-:Y:S02]  /*1680*/  UIADD3 UR4, UPT, UPT, -UR5, UR4, URZ ;  /* 0x0000000405047290 */ /* 0x000fe4000fffe1ff */
[----:B------:R-:W-:Y:S02]  /*1690*/  UIMAD UR20, UR6, UR10, UR20 ;  /* 0x0000000a061472a4 */ /* 0x000fe4000f8e0214 */
[----:B------:R-:W-:-:S12]  /*16a0*/  UIMAD UR16, UR4, UR12, UR16 ;  /* 0x0000000c041072a4 */ /* 0x000fd8000f8e0210 */
.L_x_19:
[----:B------:R-:W-:Y:S05]  /*16b0*/  BRA.U !UP5, `(.L_x_20) ;  /* 0x000000010d0c7547 */ /* 0x000fea000b800000 */
[----:B------:R-:W-:Y:S01]  /*16c0*/  UCGABAR_WAIT ;  /* 0x0000000000007dc7 */ /* 0x000fe20008000000 */
[----:B------:R-:W-:Y:S01]  /*16d0*/  CCTL.IVALL ;  /* 0x00000000ff00798f */ /* 0x000fe20002000000 */
[----:B------:R-:W-:Y:S05]  /*16e0*/  BRA `(.L_x_21) ;  /* 0x0000000000047947 */ /* 0x000fea0003800000 */
.L_x_20:
[----:B------:R-:W-:Y:S06]  /*16f0*/  BAR.SYNC.DEFER_BLOCKING 0x0 ;  /* 0x0000000000007b1d */ /* 0x000fec0000010000 */
.L_x_21:
[----:B------:R-:W-:Y:S05]  /*1700*/  BRA.U UP0, `(.L_x_22) ;  /* 0x0000001100a07547 */ /* 0x000fea000b800000 */
[----:B------:R-:W2:Y:S01]  /*1710*/  LDCU UR7, c[0x0][0x38c] ;  /* 0x00007180ff0777ac */ /* 0x000ea20008000800 */
[----:B------:R-:W3:Y:S01]  /*1720*/  S2UR UR8, SR_CgaCtaId ;  /* 0x00000000000879c3 */ /* 0x000ee20000008800 */
[----:B------:R-:W-:Y:S01]  /*1730*/  PLOP3.LUT P1, PT, PT, PT, UP3, 0x80, 0x8 ;  /* 0x000000000008781c */ /* 0x000fe20003f2f038 */
[----:B------:R-:W-:Y:S01]  /*1740*/  IMAD.MOV.U32 R12, RZ, RZ, 0x1 ;  /* 0x00000001ff0c7424 */ /* 0x000fe200078e00ff */
[----:B------:R-:W-:Y:S01]  /*1750*/  UMOV UR21, 0x400 ;  /* 0x0000040000157882 */ /* 0x000fe20000000000 */
[----:B------:R-:W-:Y:S01]  /*1760*/  UISETP.NE.AND UP1, UPT, UR17, URZ, UPT ;  /* 0x000000ff1100728c */ /* 0x000fe2000bf25270 */
[----:B------:R-:W-:Y:S01]  /*1770*/  ISETP.EQ.OR P2, PT, R0, RZ, P3 ;  /* 0x000000ff0000720c */ /* 0x000fe20001f42670 */
[----:B------:R-:W-:Y:S01]  /*1780*/  USHF.L.U32 UR5, UR32, 0x5, URZ ;  /* 0x0000000520057899 */ /* 0x000fe200080006ff */
[----:B------:R-:W-:Y:S02]  /*1790*/  PLOP3.LUT P1, PT, P1, PT, PT, 0x8, 0x80 ;  /* 0x000000000080781c */ /* 0x000fe40000f2e170 */
[----:B------:R-:W-:Y:S01]  /*17a0*/  CS2R R10, SRZ ;  /* 0x00000000000a7805 */ /* 0x000fe2000001ff00 */
[----:B------:R-:W-:Y:S01]  /*17b0*/  IMAD.MOV.U32 R9, RZ, RZ, RZ ;  /* 0x000000ffff097224 */ /* 0x000fe200078e00ff */
[----:B------:R-:W4:Y:S01]  /*17c0*/  LDCU UR43, c[0x0][0x370] ;  /* 0x00006e00ff2b77ac */ /* 0x000f220008000800 */
[----:B------:R-:W-:Y:S01]  /*17d0*/  IMAD.MOV.U32 R8, RZ, RZ, 0x1 ;  /* 0x00000001ff087424 */ /* 0x000fe200078e00ff */
[----:B------:R-:W-:Y:S01]  /*17e0*/  USEL UR25, UR38, 0x2, UP1 ;  /* 0x0000000226197887 */ /* 0x000fe20008800000 */
[----:B------:R-:W1:Y:S01]  /*17f0*/  LDCU.64 UR28, c[0x0][0x348] ;  /* 0x00006900ff1c77ac */ /* 0x000e620008000a00 */
[----:B--2---:R-:W-:-:S02]  /*1800*/  UIADD3 UR6, UPT, UPT, UR7, 0x3f, URZ ;  /* 0x0000003f07067890 */ /* 0x004fc4000fffe0ff */
[----:B------:R-:W-:Y:S02]  /*1810*/  UIADD3 UR48, UPT, UPT, UR7, 0x7e, URZ ;  /* 0x0000007e07307890 */ /* 0x000fe4000fffe0ff */
[----:B------:R-:W-:Y:S02]  /*1820*/  USHF.R.S32.HI UR4, URZ, 0x1f, UR6 ;  /* 0x0000001fff047899 */ /* 0x000fe40008011406 */
[----:B---3--:R-:W-:Y:S02]  /*1830*/  ULEA UR21, UR8, UR21, 0x18 ;  /* 0x0000001508157291 */ /* 0x008fe4000f8ec0ff */
[----:B------:R-:W-:Y:S02]  /*1840*/  ULEA.HI UR4, UR4, UR6, URZ, 0x6 ;  /* 0x0000000604047291 */ /* 0x000fe4000f8f30ff */
[----:B------:R-:W-:Y:S02]  /*1850*/  UIADD3 UR6, UPT, UPT, UR7, -0x1, URZ ;  /* 0xffffffff07067890 */ /* 0x000fe4000fffe0ff */
[----:B------:R-:W-:-:S02]  /*1860*/  USHF.R.S32.HI UR45, URZ, 0x6, UR4 ;  /* 0x00000006ff2d7899 */ /* 0x000fc40008011404 */
[----:B------:R-:W-:Y:S02]  /*1870*/  UISETP.GE.U32.AND UP2, UPT, UR6, -0x7f, UPT ;  /* 0xffffff810600788c */ /* 0x000fe4000bf46070 */
[----:B------:R-:W-:Y:S01]  /*1880*/  UISETP.LT.U32.AND UP0, UPT, UR45, 0x3, UPT ;  /* 0x000000032d00788c */ /* 0x000fe2000bf01070 */
[----:B------:R-:W2:Y:S03]  /*1890*/  LDCU UR41, c[0x0][0x374] ;  /* 0x00006e80ff2977ac */ /* 0x000ea60008000800 */
[----:B------:R-:W-:Y:S02]  /*18a0*/  USEL UR44, UR45, 0x3, UP0 ;  /* 0x000000032d2c7887 */ /* 0x000fe40008000000 */
[----:B------:R-:W-:Y:S02]  /*18b0*/  ULOP3.LUT UR46, UR5, 0x20, URZ, 0xe2, !UPT ;  /* 0x00000020052e7892 */ /* 0x000fe4000f8ee2ff */
[----:B------:R-:W-:-:S02]  /*18c0*/  UIADD3 UR24, UPT, UPT, UR44, -0x1, URZ ;  /* 0xffffffff2c187890 */ /* 0x000fc4000fffe0ff */
[----:B------:R-:W-:Y:S02]  /*18d0*/  @UP2 UIADD3 UR24, UPT, UPT, UR44, URZ, URZ ;  /* 0x000000ff2c182290 */ /* 0x000fe4000fffe0ff */
[----:B------:R-:W-:Y:S02]  /*18e0*/  UIADD3 UR38, UPT, UPT, UR21, 0x4400, UR31 ;  /* 0x0000440015267890 */ /* 0x000fe4000fffe01f */
[----:B------:R-:W-:Y:S02]  /*18f0*/  UIADD3 UR37, UPT, UPT, UR21, 0x7400, UR30 ;  /* 0x0000740015257890 */ /* 0x000fe4000fffe01e */
[----:B------:R-:W-:Y:S02]  /*1900*/  UIADD3 UR47, UPT, UPT, UR45, -UR44, URZ ;  /* 0x8000002c2d2f7290 */ /* 0x000fe4000fffe0ff */
[----:B------:R-:W-:Y:S01]  /*1910*/  UIADD3 UR24, UPT, UPT, UR24, 0x1, URZ ;  /* 0x0000000118187890 */ /* 0x000fe2000fffe0ff */
[----:B-12-4-:R-:W-:-:S11]  /*1920*/  UMOV UR7, URZ ;  /* 0x000000ff00077c82 */ /* 0x016fd60008000000 */
.L_x_42:
[----:B-1----:R-:W1:Y:S02]  /*1930*/  S2UR UR4, SR_CgaCtaId ;  /* 0x00000000000479c3 */ /* 0x002e640000008800 */
[----:B-1----:R-:W-:-:S09]  /*1940*/  UISETP.NE.AND UP0, UPT, UR4, URZ, UPT ;  /* 0x000000ff0400728c */ /* 0x002fd2000bf05270 */
[----:B------:R-:W-:Y:S05]  /*1950*/  BRA.U UP0, `(.L_x_23) ;  /* 0x0000000100287547 */ /* 0x000fea000b800000 */
[----:B------:R-:W-:Y:S02]  /*1960*/  LEA R0, R9, UR21, 0x3 ;  /* 0x0000001509007c11 */ /* 0x000fe4000f8e18ff */
[----:B------:R-:W-:-:S04]  /*1970*/  SHF.L.U32 R3, R8, 0x1f, RZ ;  /* 0x0000001f08037819 */ /* 0x000fc800000006ff */
[----:B------:R-:W1:Y:S02]  /*1980*/  SYNCS.PHASECHK.TRANS64.TRYWAIT P0, [R0+URZ+0xd0], R3 ;  /* 0x0000d003000075a7 */ /* 0x000e6400080011ff */
[----:B-1----:R-:W-:Y:S05]  /*1990*/  @!P0 BRA `(.L_x_24) ;  /* 0x0000005c009c8947 */ /* 0x002fea0003800000 */
.L_x_111:
[----:B------:R2:W-:Y:S01]  /*19a0*/  SYNCS.ARRIVE.TRANS64.A1T0 RZ, [R0+URZ+0xc0], RZ ;  /* 0x0000c0ff00ff79a7 */ /* 0x0005e200081000ff */
[----:B------:R-:W-:-:S05]  /*19b0*/  VIADD R9, R9, 0x1 ;  /* 0x0000000109097836 */ /* 0x000fca0000000000 */
[----:B------:R-:W-:-:S04]  /*19c0*/  ISETP.NE.AND P0, PT, R9, 0x2, PT ;  /* 0x000000020900780c */ /* 0x000fc80003f05270 */
[----:B-1----:R-:W-:Y:S02]  /*19d0*/  SEL R3, RZ, 0x1, P0 ;  /* 0x00000001ff037807 */ /* 0x002fe40000000000 */
[----:B------:R-:W-:Y:S02]  /*19e0*/  SEL R9, R9, RZ, P0 ;  /* 0x000000ff09097207 */ /* 0x000fe40000000000 */
[----:B------:R-:W-:-:S07]  /*19f0*/  LOP3.LUT R8, R8, R3, RZ, 0x3c, !PT ;  /* 0x0000000308087212 */ /* 0x000fce00078e3cff */
.L_x_23:
[----:B------:R-:W-:Y:S01]  /*1a00*/  ULEA UR4, UR7, UR21, 0x3 ;  /* 0x0000001507047291 */ /* 0x000fe2000f8e18ff */
[----:B--2---:R-:W-:Y:S01]  /*1a10*/  SHF.L.U32 R0, R12, 0x1f, RZ ;  /* 0x0000001f0c007819 */ /* 0x004fe200000006ff */
[----:B------:R-:W-:Y:S02]  /*1a20*/  UISETP.GE.U32.AND UP0, UPT, UR48, 0x7f, UPT ;  /* 0x0000007f3000788c */ /* 0x000fe4000bf06070 */
[----:B------:R-:W-:Y:S02]  /*1a30*/  ULEA UR11, UR20, UR49, 0x1 ;  /* 0x00000031140b7291 */ /* 0x000fe4000f8e08ff */
[----:B------:R-:W-:Y:S02]  /*1a40*/  ULEA UR35, UR16, UR46, 0x6 ;  /* 0x0000002e10237291 */ /* 0x000fe4000f8e30ff */
[----:B------:R-:W-:Y:S01]  /*1a50*/  USHF.L.U32 UR11, UR11, 0x6, URZ ;  /* 0x000000060b0b7899 */ /* 0x000fe200080006ff */
[----:B------:R1:W2:Y:S01]  /*1a60*/  SYNCS.PHASECHK.TRANS64.TRYWAIT P0, [UR4+0x18], R0 ;  /* 0x00001800ff0075a7 */ /* 0x0002a20008001104 */
[----:B------:R-:W-:Y:S01]  /*1a70*/  UMOV UR6, URZ ;  /* 0x000000ff00067c82 */ /* 0x000fe20008000000 */
[----:B------:R-:W-:Y:S09]  /*1a80*/  BRA.U !UP0, `(.L_x_25) ;  /* 0x0000000108c07547 */ /* 0x000ff2000b800000 */
[----:B------:R-:W-:Y:S01]  /*1a90*/  UMOV UR13, URZ ;  /* 0x000000ff000d7c82 */ /* 0x000fe20008000000 */
[----:B------:R-:W-:-:S05]  /*1aa0*/  UMOV UR4, UR7 ;  /* 0x0000000700047c82 */ /* 0x000fca0008000000 */
.L_x_31:
[----:B------:R-:W-:Y:S01]  /*1ab0*/  ULEA UR33, UR4, UR21, 0x3 ;  /* 0x0000001504217291 */ /* 0x000fe2000f8e18ff */
[----:B--2---:R-:W-:Y:S01]  /*1ac0*/  @!P3 MOV R2, 0x3000 ;  /* 0x000030000002b802 */ /* 0x004fe20000000f00 */
[----:B--2-4-:R-:W-:Y:S10]  /*1ad0*/  @P0 BRA `(.L_x_26) ;  /* 0x00000000000c0947 */ /* 0x014ff40003800000 */
[----:B------:R-:W-:-:S04]  /*1ae0*/  SHF.L.U32 R3, R12, 0x1f, RZ ;  /* 0x0000001f0c037819 */ /* 0x000fc800000006ff */
[----:B------:R-:W2:Y:S02]  /*1af0*/  SYNCS.PHASECHK.TRANS64.TRYWAIT P0, [UR33+0x18], R3 ;  /* 0x00001803ff0075a7 */ /* 0x000ea40008001121 */
[----:B--2---:R-:W-:Y:S05]  /*1b00*/  @!P0 BRA `(.L_x_27) ;  /* 0x0000005c00548947 */ /* 0x004fea0003800000 */
.L_x_26:
[----:B------:R2:W-:Y:S01]  /*1b10*/  @!P3 SYNCS.ARRIVE.TRANS64 RZ, [UR33], R2 ;  /* 0x00000002ffffb9a7 */ /* 0x0005e20008000021 */
[----:B------:R-:W-:-:S04]  /*1b20*/  ULOP3.LUT UR5, UR25, 0x2, URZ, 0xfc, !UPT ;  /* 0x0000000219057892 */ /* 0x000fc8000f8efcff */
[----:B------:R-:W-:-:S09]  /*1b30*/  UISETP.NE.AND UP0, UPT, UR5, 0x2, UPT ;  /* 0x000000020500788c */ /* 0x000fd2000bf05270 */
[----:B------:R-:W-:Y:S05]  /*1b40*/  BRA.U UP0, `(.L_x_28) ;  /* 0x0000000100047547 */ /* 0x000fea000b800000 */
[----:B------:R-:W-:Y:S05]  /*1b50*/  BPT.TRAP 0x1 ;  /* 0x000000040000795c */ /* 0x000fea0000300000 */
.L_x_28:
[----:B------:R-:W-:Y:S04]  /*1b60*/  BSSY.RECONVERGENT B0, `(.L_x_29) ;  /* 0x0000003000007945 */ /* 0x000fe80003800200 */
[----:B------:R-:W-:Y:S05]  /*1b70*/  @P2 BRA `(.L_x_30) ;  /* 0x0000000000042947 */ /* 0x000fea0003800000 */
[----:B------:R-:W-:Y:S05]  /*1b80*/  BPT.TRAP 0x1 ;  /* 0x000000040000795c */ /* 0x000fea0000300000 */
.L_x_30:
[----:B------:R-:W-:Y:S05]  /*1b90*/  BSYNC.RECONVERGENT B0 ;  /* 0x0000000000007941 */ /* 0x000fea0003800200 */
.L_x_29:
[----:B------:R-:W-:Y:S02]  /*1ba0*/  UIADD3 UR5, UPT, UPT, UR4, 0x1, URZ ;  /* 0x0000000104057890 */ /* 0x000fe4000fffe0ff */
[----:B------:R-:W-:Y:S02]  /*1bb0*/  ULEA UR32, UR4, UR31, 0xc ;  /* 0x0000001f04207291 */ /* 0x000fe4000f8e60ff */
[----:B------:R-:W-:Y:S02]  /*1bc0*/  UISETP.NE.AND UP0, UPT, UR5, 0x3, UPT ;  /* 0x000000030500788c */ /* 0x000fe4000bf05270 */
[----:B------:R-:W-:Y:S02]  /*1bd0*/  ULEA UR8, UR4, UR30, 0xd ;  /* 0x0000001e04087291 */ /* 0x000fe4000f8e68ff */
[----:B------:R-:W-:Y:S02]  /*1be0*/  USEL UR6, URZ, 0x1, UP0 ;  /* 0x00000001ff067887 */ /* 0x000fe40008000000 */
[----:B------:R-:W-:-:S02]  /*1bf0*/  USEL UR7, UR5, URZ, UP0 ;  /* 0x000000ff05077287 */ /* 0x000fc40008000000 */
[----:B------:R-:W-:Y:S02]  /*1c00*/  UIADD3 UR4, UP0, UPT, UR28, 0x180, URZ ;  /* 0x000001801c047890 */ /* 0x000fe4000ff1e0ff */
[----:B------:R-:W-:Y:S01]  /*1c10*/  ULEA UR5, UR7, UR21, 0x3 ;  /* 0x0000001507057291 */ /* 0x000fe2000f8e18ff */
[----:B------:R-:W-:Y:S01]  /*1c20*/  LOP3.LUT R12, R12, UR6, RZ, 0x3c, !PT ;  /* 0x000000060c0c7c12 */ /* 0x000fe2000f8e3cff */
[----:B------:R-:W-:Y:S02]  /*1c30*/  USHF.L.U32 UR34, UR13, 0x6, URZ ;  /* 0x000000060d227899 */ /* 0x000fe400080006ff */
[----:B------:R-:W-:Y:S01]  /*1c40*/  UIADD3 UR13, UPT, UPT, UR13, 0x1, URZ ;  /* 0x000000010d0d7890 */ /* 0x000fe2000fffe0ff */
[----:B-1----:R-:W-:Y:S01]  /*1c50*/  SHF.L.U32 R0, R12, 0x1f, RZ ;  /* 0x0000001f0c007819 */ /* 0x002fe200000006ff */
[----:B------:R-:W-:Y:S02]  /*1c60*/  UIADD3 UR14, UP1, UPT, UR28, 0x80, URZ ;  /* 0x000000801c0e7890 */ /* 0x000fe4000ff3e0ff */
[----:B------:R-:W-:Y:S01]  /*1c70*/  UIADD3 UR32, UPT, UPT, UR21, 0x4400, UR32 ;  /* 0x0000440015207890 */ /* 0x000fe2000fffe020 */
[----:B------:R3:W4:Y:S01]  /*1c80*/  SYNCS.PHASECHK.TRANS64.TRYWAIT P0, [UR5+0x18], R0 ;  /* 0x00001800ff0075a7 */ /* 0x0007220008001105 */
[----:B------:R-:W-:-:S02]  /*1c90*/  UIADD3.X UR5, UPT, UPT, URZ, UR29, URZ, UP0, !UPT ;  /* 0x0000001dff057290 */ /* 0x000fc400087fe4ff */
[----:B------:R-:W-:Y:S02]  /*1ca0*/  UISETP.NE.AND UP0, UPT, UR13, UR24, UPT ;  /* 0x000000180d00728c */ /* 0x000fe4000bf05270 */
[----:B------:R-:W-:Y:S02]  /*1cb0*/  UIADD3.X UR15, UPT, UPT, URZ, UR29, URZ, UP1, !UPT ;  /* 0x0000001dff0f7290 */ /* 0x000fe40008ffe4ff */
[----:B------:R-:W-:Y:S02]  /*1cc0*/  UPRMT UR16, URZ, 0x5410, UR27 ;  /* 0x00005410ff107896 */ /* 0x000fe4000800001b */
[----:B------:R-:W-:Y:S02]  /*1cd0*/  UIADD3 UR8, UPT, UPT, UR21, 0x7400, UR8 ;  /* 0x0000740015087890 */ /* 0x000fe4000fffe008 */
[----:B------:R-:W-:Y:S01]  /*1ce0*/  UPRMT UR6, URZ, 0x5410, UR26 ;  /* 0x00005410ff067896 */ /* 0x000fe2000800001a */
[----:B------:R-:W-:Y:S01]  /*1cf0*/  UMOV UR18, 0x0 ;  /* 0x0000000000127882 */ /* 0x000fe20000000000 */
[----:B------:R-:W-:Y:S01]  /*1d00*/  UMOV UR19, 0x10000000 ;  /* 0x1000000000137882 */ /* 0x000fe20000000000 */
[----:B------:R-:W-:Y:S01]  /*1d10*/  UMOV UR12, UR36 ;  /* 0x00000024000c7c82 */ /* 0x000fe20008000000 */
[----:B------:R-:W-:Y:S01]  /*1d20*/  UMOV UR9, UR33 ;  /* 0x0000002100097c82 */ /* 0x000fe20008000000 */
[----:B------:R-:W-:Y:S01]  /*1d30*/  UMOV UR10, UR34 ;  /* 0x00000022000a7c82 */ /* 0x000fe20008000000 */
[----:B------:R-:W-:Y:S03]  /*1d40*/  UTMALDG.3D.MULTICAST [UR32], [UR14], UR16, desc[UR18] ;  /* 0x000012200e0073b4 */ /* 0x000fe60008011810 */
[----:B------:R1:W-:Y:S02]  /*1d50*/  UTMALDG.3D.MULTICAST [UR8], [UR4], UR6, desc[UR18] ;  /* 0x00001208040073b4 */ /* 0x0003e40008011806 */
[----:B-1----:R-:W-:Y:S01]  /*1d60*/  UMOV UR6, UR24 ;  /* 0x0000001800067c82 */ /* 0x002fe20008000000 */
[----:B------:R-:W-:Y:S01]  /*1d70*/  UMOV UR4, UR7 ;  /* 0x0000000700047c82 */ /* 0x000fe20008000000 */
[----:B---3--:R-:W-:Y:S05]  /*1d80*/  BRA.U UP0, `(.L_x_31) ;  /* 0xfffffffd00487547 */ /* 0x008fea000b83ffff */
.L_x_25:
[----:B------:R-:W-:Y:S01]  /*1d90*/  ULEA UR4, UR7, UR21, 0x3 ;  /* 0x0000001507047291 */ /* 0x000fe2000f8e18ff */
[----:B-1----:R-:W-:Y:S01]  /*1da0*/  SHF.L.U32 R0, R12, 0x1f, RZ ;  /* 0x0000001f0c007819 */ /* 0x002fe200000006ff */
[----:B------:R-:W-:Y:S01]  /*1db0*/  @!P1 SYNCS.ARRIVE.TRANS64.A1T0 RZ, [UR21+0x58], RZ ;  /* 0x000058ffffff99a7 */ /* 0x000fe20008100015 */
[----:B------:R-:W-:-:S06]  /*1dc0*/  UISETP.GT.AND UP0, UPT, UR45, UR44, UPT ;  /* 0x0000002c2d00728c */ /* 0x000fcc000bf04270 */
[----:B--2-4-:R1:W2:Y:S03]  /*1dd0*/  SYNCS.PHASECHK.TRANS64.TRYWAIT P0, [UR4+0x18], R0 ;  /* 0x00001800ff0075a7 */ /* 0x0142a60008001104 */
[----:B------:R-:W-:Y:S05]  /*1de0*/  BRA.U !UP0, `(.L_x_32) ;  /* 0x0000000108bc7547 */ /* 0x000fea000b800000 */
[----:B------:R-:W-:Y:S01]  /*1df0*/  UIADD3 UR13, UPT, UPT, UR47, UR6, URZ ;  /* 0x000000062f0d7290 */ /* 0x000fe2000fffe0ff */
[----:B------:R-:W-:-:S11]  /*1e00*/  UMOV UR4, UR7 ;  /* 0x0000000700047c82 */ /* 0x000fd60008000000 */
.L_x_38:
[----:B------:R-:W-:Y:S01]  /*1e10*/  ULEA UR17, UR4, UR21, 0x3 ;  /* 0x0000001504117291 */ /* 0x000fe2000f8e18ff */
[----:B--2---:R-:W-:Y:S01]  /*1e20*/  @!P3 MOV R2, 0x3000 ;  /* 0x000030000002b802 */ /* 0x004fe20000000f00 */
[----:B--2-4-:R-:W-:Y:S10]  /*1e30*/  @P0 BRA `(.L_x_33) ;  /* 0x00000000000c0947 */ /* 0x014ff40003800000 */
[----:B------:R-:W-:-:S04]  /*1e40*/  SHF.L.U32 R3, R12, 0x1f, RZ ;  /* 0x0000001f0c037819 */ /* 0x000fc800000006ff */
[----:B------:R-:W2:Y:S02]  /*1e50*/  SYNCS.PHASECHK.TRANS64.TRYWAIT P0, [UR17+0x18], R3 ;  /* 0x00001803ff0075a7 */ /* 0x000ea40008001111 */
[----:B--2---:R-:W-:Y:S05]  /*1e60*/  @!P0 BRA `(.L_x_34) ;  /* 0x0000005800948947 */ /* 0x004fea0003800000 */
.L_x_33:
[----:B------:R2:W-:Y:S01]  /*1e70*/  @!P3 SYNCS.ARRIVE.TRANS64 RZ, [UR17], R2 ;  /* 0x00000002ffffb9a7 */ /* 0x0005e20008000011 */
[----:B------:R-:W-:-:S04]  /*1e80*/  ULOP3.LUT UR5, UR25, 0x2, URZ, 0xfc, !UPT ;  /* 0x0000000219057892 */ /* 0x000fc8000f8efcff */
[----:B------:R-:W-:-:S09]  /*1e90*/  UISETP.NE.AND UP0, UPT, UR5, 0x2, UPT ;  /* 0x000000020500788c */ /* 0x000fd2000bf05270 */
[----:B------:R-:W-:Y:S05]  /*1ea0*/  BRA.U UP0, `(.L_x_35) ;  /* 0x0000000100047547 */ /* 0x000fea000b800000 */
[----:B------:R-:W-:Y:S05]  /*1eb0*/  BPT.TRAP 0x1 ;  /* 0x000000040000795c */ /* 0x000fea0000300000 */
.L_x_35:
[----:B------:R-:W-:Y:S04]  /*1ec0*/  BSSY.RECONVERGENT B0, `(.L_x_36) ;  /* 0x0000003000007945 */ /* 0x000fe80003800200 */
[----:B------:R-:W-:Y:S05]  /*1ed0*/  @P2 BRA `(.L_x_37) ;  /* 0x0000000000042947 */ /* 0x000fea0003800000 */
[----:B------:R-:W-:Y:S05]  /*1ee0*/  BPT.TRAP 0x1 ;  /* 0x000000040000795c */ /* 0x000fea0000300000 */
.L_x_37:
[----:B------:R-:W-:Y:S05]  /*1ef0*/  BSYNC.RECONVERGENT B0 ;  /* 0x0000000000007941 */ /* 0x000fea0003800200 */
.L_x_36:
[----:B------:R-:W-:Y:S02]  /*1f00*/  UIADD3 UR5, UPT, UPT, UR4, 0x1, URZ ;  /* 0x0000000104057890 */ /* 0x000fe4000fffe0ff */
[----:B------:R-:W-:Y:S02]  /*1f10*/  UIADD3 UR14, UP1, UPT, UR28, 0x80, URZ ;  /* 0x000000801c0e7890 */ /* 0x000fe4000ff3e0ff */
[----:B------:R-:W-:Y:S02]  /*1f20*/  UISETP.NE.AND UP0, UPT, UR5, 0x3, UPT ;  /* 0x000000030500788c */ /* 0x000fe4000bf05270 */
[----:B------:R-:W-:Y:S02]  /*1f30*/  ULEA UR16, UR4, UR38, 0xc ;  /* 0x0000002604107291 */ /* 0x000fe4000f8e60ff */
[----:B------:R-:W-:Y:S02]  /*1f40*/  USEL UR8, URZ, 0x1, UP0 ;  /* 0x00000001ff087887 */ /* 0x000fe40008000000 */
[----:B------:R-:W-:-:S02]  /*1f50*/  USEL UR7, UR5, URZ, UP0 ;  /* 0x000000ff05077287 */ /* 0x000fc40008000000 */
[----:B------:R-:W-:Y:S02]  /*1f60*/  UIADD3 UR22, UP0, UPT, UR28, 0x180, URZ ;  /* 0x000001801c167890 */ /* 0x000fe4000ff1e0ff */
[----:B------:R-:W-:Y:S01]  /*1f70*/  ULEA UR5, UR7, UR21, 0x3 ;  /* 0x0000001507057291 */ /* 0x000fe2000f8e18ff */
[----:B------:R-:W-:Y:S01]  /*1f80*/  LOP3.LUT R12, R12, UR8, RZ, 0x3c, !PT ;  /* 0x000000080c0c7c12 */ /* 0x000fe2000f8e3cff */
[----:B------:R-:W-:Y:S02]  /*1f90*/  ULEA UR8, UR4, UR37, 0xd ;  /* 0x0000002504087291 */ /* 0x000fe4000f8e68ff */
[----:B------:R-:W-:Y:S01]  /*1fa0*/  USHF.L.U32 UR18, UR6, 0x6, URZ ;  /* 0x0000000606127899 */ /* 0x000fe200080006ff */
[----:B-1----:R-:W-:Y:S01]  /*1fb0*/  SHF.L.U32 R0, R12, 0x1f, RZ ;  /* 0x0000001f0c007819 */ /* 0x002fe200000006ff */
[----:B------:R-:W-:Y:S02]  /*1fc0*/  UPRMT UR4, URZ, 0x5410, UR27 ;  /* 0x00005410ff047896 */ /* 0x000fe4000800001b */
[----:B------:R-:W-:Y:S01]  /*1fd0*/  UIADD3.X UR15, UPT, UPT, URZ, UR29, URZ, UP1, !UPT ;  /* 0x0000001dff0f7290 */ /* 0x000fe20008ffe4ff */
[----:B------:R3:W4:Y:S01]  /*1fe0*/  SYNCS.PHASECHK.TRANS64.TRYWAIT P0, [UR5+0x18], R0 ;  /* 0x00001800ff0075a7 */ /* 0x0007220008001105 */
[----:B------:R-:W-:-:S02]  /*1ff0*/  UPRMT UR5, URZ, 0x5410, UR26 ;  /* 0x00005410ff057896 */ /* 0x000fc4000800001a */
[----:B------:R-:W-:Y:S01]  /*2000*/  UIADD3.X UR23, UPT, UPT, URZ, UR29, URZ, UP0, !UPT ;  /* 0x0000001dff177290 */ /* 0x000fe200087fe4ff */
[----:B------:R-:W-:Y:S01]  /*2010*/  UMOV UR32, 0x0 ;  /* 0x0000000000207882 */ /* 0x000fe20000000000 */
[----:B------:R-:W-:Y:S01]  /*2020*/  UMOV UR33, 0x10000000 ;  /* 0x1000000000217882 */ /* 0x000fe20000000000 */
[----:B------:R-:W-:Y:S01]  /*2030*/  UMOV UR19, UR35 ;  /* 0x0000002300137c82 */ /* 0x000fe20008000000 */
[----:B------:R-:W-:Y:S01]  /*2040*/  UMOV UR20, UR36 ;  /* 0x0000002400147c82 */ /* 0x000fe20008000000 */
[----:B------:R-:W-:Y:S01]  /*2050*/  UMOV UR12, UR36 ;  /* 0x00000024000c7c82 */ /* 0x000fe20008000000 */
[----:B------:R-:W-:Y:S01]  /*2060*/  UMOV UR9, UR17 ;  /* 0x0000001100097c82 */ /* 0x000fe20008000000 */
[----:B------:R-:W-:Y:S01]  /*2070*/  UMOV UR10, UR18 ;  /* 0x00000012000a7c82 */ /* 0x000fe20008000000 */
[----:B------:R1:W-:Y:S01]  /*2080*/  UTMALDG.3D.MULTICAST [UR16], [UR14], UR4, desc[UR32] ;  /* 0x000020100e0073b4 */ /* 0x0003e20008011804 */
[----:B------:R-:W-:-:S04]  /*2090*/  UIADD3 UR6, UPT, UPT, UR6, 0x1, URZ ;  /* 0x0000000106067890 */ /* 0x000fc8000fffe0ff */
[----:B------:R-:W-:Y:S01]  /*20a0*/  UISETP.NE.AND UP0, UPT, UR6, UR13, UPT ;  /* 0x0000000d0600728c */ /* 0x000fe2000bf05270 */
[----:B------:R3:W-:Y:S01]  /*20b0*/  UTMALDG.3D.MULTICAST [UR8], [UR22], UR5, desc[UR32] ;  /* 0x00002008160073b4 */ /* 0x0007e20008011805 */
[----:B-1----:R-:W-:-:S07]  /*20c0*/  UMOV UR4, UR7 ;  /* 0x0000000700047c82 */ /* 0x002fce0008000000 */
[----:B---3--:R-:W-:Y:S05]  /*20d0*/  BRA.U UP0, `(.L_x_38) ;  /* 0xfffffffd004c7547 */ /* 0x008fea000b83ffff */
.L_x_32:
[C---:B------:R-:W-:Y:S01]  /*20e0*/  LEA R3, R11.reuse, UR21, 0x3 ;  /* 0x000000150b037c11 */ /* 0x040fe2000f8e18ff */
[----:B------:R-:W-:Y:S01]  /*20f0*/  NOP ;  /* 0x0000000000007918 */ /* 0x000fe20000000000 */
[----:B-1----:R-:W-:Y:S02]  /*2100*/  SHF.L.U32 R0, R10, 0x1f, RZ ;  /* 0x0000001f0a007819 */ /* 0x002fe400000006ff */
[----:B------:R-:W-:Y:S02]  /*2110*/  LEA R5, R11, UR21, 0x4 ;  /* 0x000000150b057c11 */ /* 0x000fe4000f8e20ff */
[----:B--2-4-:R-:W1:Y:S02]  /*2120*/  SYNCS.PHASECHK.TRANS64.TRYWAIT P0, [R3+URZ+0x60], R0 ;  /* 0x00006000030075a7 */ /* 0x014e6400080011ff */
[----:B-1----:R-:W-:Y:S05]  /*2130*/  @!P0 BRA `(.L_x_39) ;  /* 0x0000005400f88947 */ /* 0x002fea0003800000 */
.L_x_114:
[----:B------:R-:W2:Y:S01]  /*2140*/  LDS.128 R4, [R5+0xf0] ;  /* 0x0000f00005047984 */ /* 0x000ea20000000c00 */
[----:B------:R-:W-:Y:S01]  /*2150*/  UISETP.GE.AND UP0, UPT, UR42, 0x1, UPT ;  /* 0x000000012a00788c */ /* 0x000fe2000bf06270 */
[----:B------:R-:W-:Y:S01]  /*2160*/  @!PT LDS RZ, [RZ] ;  /* 0x00000000fffff984 */ /* 0x000fe20000000800 */
[----:B------:R-:W-:Y:S01]  /*2170*/  @!PT LDS RZ, [RZ] ;  /* 0x00000000fffff984 */ /* 0x000fe20000000800 */
[----:B------:R-:W-:Y:S01]  /*2180*/  @!PT LDS RZ, [RZ] ;  /* 0x00000000fffff984 */ /* 0x000fe20000000800 */
[----:B------:R-:W-:Y:S01]  /*2190*/  @!PT LDS RZ, [RZ] ;  /* 0x00000000fffff984 */ /* 0x000fe20000000800 */
[----:B------:R3:W-:Y:S06]  /*21a0*/  MEMBAR.ALL.CTA ;  /* 0x0000000000007992 */ /* 0x0007ec0000008000 */
[----:B---3--:R-:W3:Y:S01]  /*21b0*/  FENCE.VIEW.ASYNC.S ;  /* 0x00000000000073c6 */ /* 0x008ee20000000000 */
[----:B--2---:R-:W-:-:S13]  /*21c0*/  LOP3.LUT P0, RZ, R6, 0x1, RZ, 0xc0, !PT ;  /* 0x0000000106ff7812 */ /* 0x004fda000780c0ff */
[----:B---3--:R-:W-:Y:S01]  /*21d0*/  VOTEU.ANY UP1, P0 ;  /* 0x0000000000ff7886 */ /* 0x008fe20000020100 */
[----:B------:R-:W-:-:S13]  /*21e0*/  PLOP3.LUT P0, PT, PT, PT, UP1, 0x80, 0x8 ;  /* 0x000000000008781c */ /* 0x000fda0003f0f018 */
[----:B-1----:R-:W-:Y:S02]  /*21f0*/  @P0 LOP3.LUT R0, R5, 0xffff, RZ, 0xc0, !PT ;  /* 0x0000ffff05000812 */ /* 0x002fe400078ec0ff */
[----:B------:R-:W-:Y:S02]  /*2200*/  @P0 MOV R2, R4 ;  /* 0x0000000400020202 */ /* 0x000fe40000000f00 */
[----:B------:R-:W-:Y:S01]  /*2210*/  @P0 R2UR UR5, R0 ;  /* 0x00000000000502ca */ /* 0x000fe200000e0000 */
[----:B------:R-:W-:Y:S01]  /*2220*/  VIADD R0, R3, 0x70 ;  /* 0x0000007003007836 */ /* 0x000fe20000000000 */
[----:B------:R-:W-:Y:S02]  /*2230*/  @P0 SHF.R.U32.HI R4, RZ, 0x10, R5 ;  /* 0x00000010ff040819 */ /* 0x000fe40000011605 */
[----:B------:R-:W-:Y:S02]  /*2240*/  @P0 R2UR UR6, R2 ;  /* 0x00000000020602ca */ /* 0x000fe400000e0000 */
[----:B------:R-:W-:-:S02]  /*2250*/  PRMT R0, RZ, 0x654, R0 ;  /* 0x00000654ff007816 */ /* 0x000fc40000000000 */
[----:B------:R-:W-:Y:S02]  /*2260*/  @P0 R2UR UR4, R4 ;  /* 0x00000000040402ca */ /* 0x000fe400000e0000 */
[----:B------:R1:W-:Y:S03]  /*2270*/  SYNCS.ARRIVE.TRANS64.RED.A1T0 RZ, [R0+URZ], RZ ;  /* 0x000000ff00ff79a7 */ /* 0x0003e600081004ff */
[----:B------:R-:W-:-:S04]  /*2280*/  @UP1 UMOV UR39, UR5 ;  /* 0x0000000500271c82 */ /* 0x000fc80008000000 */
[----:B------:R-:W-:-:S04]  /*2290*/  @UP1 UMOV UR40, UR6 ;  /* 0x0000000600281c82 */ /* 0x000fc80008000000 */
[----:B------:R-:W-:Y:S01]  /*22a0*/  @UP1 UMOV UR36, UR4 ;  /* 0x0000000400241c82 */ /* 0x000fe20008000000 */
[----:B------:R-:W-:Y:S05]  /*22b0*/  BRA.U !UP0, `(.L_x_40) ;  /* 0x0000000108d47547 */ /* 0x000fea000b800000 */
[----:B------:R-:W2:Y:S01]  /*22c0*/  LDCU.128 UR12, c[0x0][0xb10] ;  /* 0x00016200ff0c77ac */ /* 0x000ea20008000c00 */
[----:B------:R-:W3:Y:S01]  /*22d0*/  LDCU UR22, c[0x0][0xb20] ;  /* 0x00016400ff1677ac */ /* 0x000ee20008000800 */
[----:B------:R-:W4:Y:S01]  /*22e0*/  LDCU UR20, c[0x0][0xb0c] ;  /* 0x00016180ff1477ac */ /* 0x000f220008000800 */
[----:B------:R-:W1:Y:S01]  /*22f0*/  LDCU.64 UR8, c[0x0][0xb28] ;  /* 0x00016500ff0877ac */ /* 0x000e620008000a00 */
[----:B------:R-:W-:Y:S02]  /*2300*/  UISETP.NE.AND UP3, UPT, UR42, 0x1, UPT ;  /* 0x000000012a00788c */ /* 0x000fe4000bf65270 */
[----:B--2---:R-:W-:Y:S02]  /*2310*/  UIMAD.WIDE.U32 UR10, UR41, UR15, URZ ;  /* 0x0000000f290a72a5 */ /* 0x004fe4000f8e00ff */
[----:B------:R-:W-:Y:S02]  /*2320*/  UIMAD.WIDE.U32 UR4, UR43, UR12, URZ ;  /* 0x0000000c2b0472a5 */ /* 0x000fe4000f8e00ff */
[----:B------:R-:W-:-:S02]  /*2330*/  UISETP.NE.AND UP0, UPT, UR14, 0x1, UPT ;  /* 0x000000010e00788c */ /* 0x000fc4000bf05270 */
[----:B------:R-:W-:Y:S01]  /*2340*/  UIMAD.WIDE.U32 UR18, UR39, UR15, URZ ;  /* 0x0000000f271272a5 */ /* 0x000fe2000f8e00ff */
[----:B------:R-:W-:Y:S02]  /*2350*/  UMOV UR10, UR11 ;  /* 0x0000000b000a7c82 */ /* 0x000fe40008000000 */
[----:B------:R-:W-:Y:S01]  /*2360*/  UMOV UR4, UR5 ;  /* 0x0000000500047c82 */ /* 0x000fe20008000000 */
[----:B---3--:R-:W-:Y:S02]  /*2370*/  USHF.R.U32.HI UR10, URZ, UR22, UR10 ;  /* 0x00000016ff0a7299 */ /* 0x008fe4000801160a */
[----:B----4-:R-:W-:Y:S02]  /*2380*/  UISETP.NE.AND UP2, UPT, UR20, 0x1, UPT ;  /* 0x000000011400788c */ /* 0x010fe4000bf45270 */
[----:B------:R-:W-:Y:S02]  /*2390*/  USHF.R.U32.HI UR4, URZ, UR13, UR4 ;  /* 0x0000000dff047299 */ /* 0x000fe40008011604 */
[----:B------:R-:W-:-:S02]  /*23a0*/  USEL UR5, UR41, UR10, !UP0 ;  /* 0x0000000a29057287 */ /* 0x000fc4000c000000 */
[----:B------:R-:W-:Y:S02]  /*23b0*/  USEL UR6, UR43, UR4, !UP2 ;  /* 0x000000042b067287 */ /* 0x000fe4000d000000 */
[----:B-1----:R-:W-:Y:S01]  /*23c0*/  UIMAD.WIDE.U32 UR10, UR5, UR8, URZ ;  /* 0x00000008050a72a5 */ /* 0x002fe2000f8e00ff */
[----:B------:R-:W-:Y:S01]  /*23d0*/  UMOV UR4, UR19 ;  /* 0x0000001300047c82 */ /* 0x000fe20008000000 */
[----:B------:R-:W-:Y:S02]  /*23e0*/  UIMAD.WIDE.U32 UR16, UR40, UR12, URZ ;  /* 0x0000000c281072a5 */ /* 0x000fe4000f8e00ff */
[----:B------:R-:W-:-:S03]  /*23f0*/  UIMAD.WIDE.U32 UR18, UR6, UR8, URZ ;  /* 0x00000008061272a5 */ /* 0x000fc6000f8e00ff */
[----:B------:R-:W-:Y:S01]  /*2400*/  UMOV UR10, UR11 ;  /* 0x0000000b000a7c82 */ /* 0x000fe20008000000 */
[----:B------:R-:W-:Y:S02]  /*2410*/  USHF.R.U32.HI UR4, URZ, UR22, UR4 ;  /* 0x00000016ff047299 */ /* 0x000fe40008011604 */
[----:B------:R-:W-:Y:S01]  /*2420*/  @UP3 USHF.R.U32.HI UR5, URZ, UR9, UR10 ;  /* 0x00000009ff053299 */ /* 0x000fe2000801160a */
[----:B------:R-:W-:Y:S01]  /*2430*/  UMOV UR16, UR17 ;  /* 0x0000001100107c82 */ /* 0x000fe20008000000 */
[----:B------:R-:W-:Y:S01]  /*2440*/  UMOV UR18, UR19 ;  /* 0x0000001300127c82 */ /* 0x000fe20008000000 */
[----:B------:R-:W-:Y:S02]  /*2450*/  USHF.R.U32.HI UR13, URZ, UR13, UR16 ;  /* 0x0000000dff0d7299 */ /* 0x000fe40008011610 */
[----:B------:R-:W-:Y:S02]  /*2460*/  USEL UR4, UR39, UR4, !UP0 ;  /* 0x0000000427047287 */ /* 0x000fe4000c000000 */
[----:B------:R-:W-:-:S02]  /*2470*/  @UP3 USHF.R.U32.HI UR6, URZ, UR9, UR18 ;  /* 0x00000009ff063299 */ /* 0x000fc40008011612 */
[----:B------:R-:W-:Y:S02]  /*2480*/  UIMAD UR10, UR42, UR5, URZ ;  /* 0x000000052a0a72a4 */ /* 0x000fe4000f8e02ff */
[----:B------:R-:W-:Y:S02]  /*2490*/  USEL UR5, UR40, UR13, !UP2 ;  /* 0x0000000d28057287 */ /* 0x000fe4000d000000 */
[----:B------:R-:W-:Y:S02]  /*24a0*/  UIMAD UR12, UR42, UR6, URZ ;  /* 0x000000062a0c72a4 */ /* 0x000fe4000f8e02ff */
[----:B------:R-:W-:Y:S02]  /*24b0*/  UISETP.GE.AND UP0, UPT, UR4, UR10, UPT ;  /* 0x0000000a0400728c */ /* 0x000fe4000bf06270 */
[----:B------:R-:W-:Y:S02]  /*24c0*/  UIMAD.WIDE.U32 UR10, UR4, UR8, URZ ;  /* 0x00000008040a72a5 */ /* 0x000fe4000f8e00ff */
[----:B------:R-:W-:-:S02]  /*24d0*/  UISETP.GE.OR UP0, UPT, UR5, UR12, UP0 ;  /* 0x0000000c0500728c */ /* 0x000fc40008706670 */
        /* <DEDUP_REMOVED lines=19> */
.L_x_40:
[----:B------:R-:W2:Y:S02]  /*2610*/  LDCU UR4, c[0x0][0xb30] ;  /* 0x00016600ff0477ac */ /* 0x000ea40008000800 */
[----:B--2---:R-:W-:-:S09]  /*2620*/  UISETP.NE.AND UP0, UPT, UR4, 0x1, UPT ;  /* 0x000000010400788c */ /* 0x004fd2000bf05270 */
[----:B------:R-:W-:Y:S05]  /*2630*/  BRA.U UP0, `(.L_x_41) ;  /* 0x0000000100447547 */ /* 0x000fea000b800000 */
        /* <DEDUP_REMOVED lines=17> */
.L_x_41:
[----:B------:R-:W-:Y:S01]  /*2750*/  VIADD R11, R11, 0x1 ;  /* 0x000000010b0b7836 */ /* 0x000fe20000000000 */
[----:B------:R-:W-:Y:S01]  /*2760*/  PLOP3.LUT P1, PT, PT, PT, PT, 0x80, 0x8 ;  /* 0x000000000008781c */ /* 0x000fe20003f2f070 */
[----:B------:R-:W-:Y:S02]  /*2770*/  UIADD3 UR16, UPT, UPT, UR40, UR59, URZ ;  /* 0x0000003b28107290 */ /* 0x000fe4000fffe0ff */
[----:B------:R-:W-:Y:S01]  /*2780*/  UIADD3 UR20, UPT, UPT, UR39, UR62, URZ ;  /* 0x0000003e27147290 */ /* 0x000fe2000fffe0ff */
[----:B------:R-:W-:-:S04]  /*2790*/  ISETP.NE.AND P0, PT, R11, 0x2, PT ;  /* 0x000000020b00780c */ /* 0x000fc80003f05270 */
[----:B------:R-:W-:Y:S02]  /*27a0*/  SEL R3, RZ, 0x1, P0 ;  /* 0x00000001ff037807 */ /* 0x000fe40000000000 */
[----:B------:R-:W-:Y:S02]  /*27b0*/  SEL R11, R11, RZ, P0 ;  /* 0x000000ff0b0b7207 */ /* 0x000fe40000000000 */
[----:B------:R-:W-:Y:S01]  /*27c0*/  LOP3.LUT R10, R10, R3, RZ, 0x3c, !PT ;  /* 0x000000030a0a7212 */ /* 0x000fe200078e3cff */
[----:B------:R-:W-:Y:S06]  /*27d0*/  BRA.U UP1, `(.L_x_42) ;  /* 0xfffffff101547547 */ /* 0x000fec000b83ffff */
[----:B------:R-:W-:Y:S01]  /*27e0*/  UIADD3 UR21, UPT, UPT, UR21, 0x18, URZ ;  /* 0x0000001815157890 */ /* 0x000fe2000fffe0ff */
[----:B------:R-:W-:-:S03]  /*27f0*/  SHF.L.U32 R3, R12, 0x1f, RZ ;  /* 0x0000001f0c037819 */ /* 0x000fc600000006ff */
[----:B------:R-:W-:-:S09]  /*2800*/  ULEA UR4, UR7, UR21, 0x3 ;  /* 0x0000001507047291 */ /* 0x000fd2000f8e18ff */
[----:B------:R-:W2:Y:S02]  /*2810*/  SYNCS.PHASECHK.TRANS64.TRYWAIT P0, [UR4], R3 ;  /* 0x00000003ff0075a7 */ /* 0x000ea40008001104 */
[----:B--2---:R-:W-:Y:S05]  /*2820*/  @!P0 BRA `(.L_x_43) ;  /* 0x0000005000508947 */ /* 0x004fea0003800000 */
.L_x_116:
[----:B------:R-:W-:-:S04]  /*2830*/  UIADD3 UR4, UPT, UPT, UR7, 0x1, URZ ;  /* 0x0000000107047890 */ /* 0x000fc8000fffe0ff */
[----:B------:R-:W-:-:S04]  /*2840*/  UISETP.NE.AND UP0, UPT, UR4, 0x3, UPT ;  /* 0x000000030400788c */ /* 0x000fc8000bf05270 */
[----:B------:R-:W-:Y:S02]  /*2850*/  USEL UR6, URZ, 0x1, UP0 ;  /* 0x00000001ff067887 */ /* 0x000fe40008000000 */
[----:B------:R-:W-:-:S04]  /*2860*/  USEL UR4, UR4, URZ, UP0 ;  /* 0x000000ff04047287 */ /* 0x000fc80008000000 */
[----:B------:R-:W-:Y:S01]  /*2870*/  ULEA UR5, UR4, UR21, 0x3 ;  /* 0x0000001504057291 */ /* 0x000fe2000f8e18ff */
[----:B------:R-:W-:-:S04]  /*2880*/  LOP3.LUT R12, R12, UR6, RZ, 0x3c, !PT ;  /* 0x000000060c0c7c12 */ /* 0x000fc8000f8e3cff */
[----:B-1----:R-:W-:-:S04]  /*2890*/  SHF.L.U32 R3, R12, 0x1f, RZ ;  /* 0x0000001f0c037819 */ /* 0x002fc800000006ff */
[----:B------:R-:W1:Y:S02]  /*28a0*/  SYNCS.PHASECHK.TRANS64.TRYWAIT P0, [UR5], R3 ;  /* 0x00000003ff0075a7 */ /* 0x000e640008001105 */
[----:B-1----:R-:W-:Y:S05]  /*28b0*/  @!P0 BRA `(.L_x_44) ;  /* 0x0000005000448947 */ /* 0x002fea0003800000 */
.L_x_118:
[----:B------:R-:W-:-:S04]  /*28c0*/  UIADD3 UR4, UPT, UPT, UR4, 0x1, URZ ;  /* 0x0000000104047890 */ /* 0x000fc8000fffe0ff */
[----:B------:R-:W-:-:S04]  /*28d0*/  UISETP.NE.AND UP0, UPT, UR4, 0x3, UPT ;  /* 0x000000030400788c */ /* 0x000fc8000bf05270 */
[----:B------:R-:W-:Y:S02]  /*28e0*/  USEL UR5, URZ, 0x1, UP0 ;  /* 0x00000001ff057887 */ /* 0x000fe40008000000 */
[----:B------:R-:W-:-:S04]  /*28f0*/  USEL UR4, UR4, URZ, UP0 ;  /* 0x000000ff04047287 */ /* 0x000fc80008000000 */
[----:B------:R-:W-:Y:S01]  /*2900*/  ULEA UR4, UR4, UR21, 0x3 ;  /* 0x0000001504047291 */ /* 0x000fe2000f8e18ff */
[----:B-1----:R-:W-:-:S04]  /*2910*/  LOP3.LUT R3, R12, UR5, RZ, 0x3c, !PT ;  /* 0x000000050c037c12 */ /* 0x002fc8000f8e3cff */
[----:B------:R-:W-:Y:S01]  /*2920*/  SHF.L.U32 R3, R3, 0x1f, RZ ;  /* 0x0000001f03037819 */ /* 0x000fe200000006ff */
[----:B------:R-:W-:-:S07]  /*2930*/  IMAD.U32 R0, RZ, RZ, UR4 ;  /* 0x00000004ff007e24 */ /* 0x000fce000f8e00ff */
.L_x_45:
[----:B-1----:R1:W2:Y:S02]  /*2940*/  SYNCS.PHASECHK.TRANS64.TRYWAIT P0, [R0+URZ], R3 ;  /* 0x00000003000075a7 */ /* 0x0022a400080011ff */
[----:B--2---:R-:W-:Y:S05]  /*2950*/  @!P0 NANOSLEEP.SYNCS 0x989680 ;  /* 0x009896800000895d */ /* 0x004fea0003900000 */
[----:B------:R-:W2:Y:S02]  /*2960*/  @!P0 SYNCS.PHASECHK.TRANS64 P0, [R0+URZ], R3 ;  /* 0x00000003000085a7 */ /* 0x000ea400080010ff */
[----:B--2---:R-:W-:Y:S05]  /*2970*/  @P0 EXIT ;  /* 0x000000000000094d */ /* 0x004fea0003800000 */
[----:B------:R-:W-:Y:S05]  /*2980*/  BRA `(.L_x_45) ;  /* 0xfffffffc00ec7947 */ /* 0x000fea000383ffff */
.L_x_22:
[----:B------:R-:W2:Y:S02]  /*2990*/  S2UR UR4, SR_CgaCtaId ;  /* 0x00000000000479c3 */ /* 0x000ea40000008800 */
[----:B--2---:R-:W-:-:S04]  /*29a0*/  UISETP.NE.AND UP0, UPT, UR4, URZ, UPT ;  /* 0x000000ff0400728c */ /* 0x004fc8000bf05270 */
[----:B------:R-:W-:-:S09]  /*29b0*/  UISETP.NE.OR UP0, UPT, UR17, 0x1, UP0 ;  /* 0x000000011100788c */ /* 0x000fd20008705670 */
[----:B------:R-:W-:Y:S05]  /*29c0*/  BRA.U UP0, `(.L_x_46) ;  /* 0x00000005004c7547 */ /* 0x000fea000b800000 */
[----:B------:R-:W2:Y:S01]  /*29d0*/  S2UR UR5, SR_CgaCtaId ;  /* 0x00000000000579c3 */ /* 0x000ea20000008800 */
[----:B------:R-:W-:Y:S01]  /*29e0*/  UMOV UR4, 0x400 ;  /* 0x0000040000047882 */ /* 0x000fe20000000000 */
[----:B------:R-:W-:Y:S01]  /*29f0*/  ISETP.GE.U32.AND P2, PT, R0, 0x4, PT ;  /* 0x000000040000780c */ /* 0x000fe20003f46070 */
[----:B------:R-:W-:Y:S01]  /*2a00*/  IMAD.MOV.U32 R12, RZ, RZ, 0x1 ;  /* 0x00000001ff0c7424 */ /* 0x000fe200078e00ff */
[----:B------:R-:W-:Y:S02]  /*2a10*/  CS2R R10, SRZ ;  /* 0x00000000000a7805 */ /* 0x000fe4000001ff00 */
[----:B------:R-:W-:Y:S01]  /*2a20*/  CS2R R8, SRZ ;  /* 0x0000000000087805 */ /* 0x000fe2000001ff00 */
[----:B--2---:R-:W-:-:S03]  /*2a30*/  ULEA UR6, UR5, UR4, 0x18 ;  /* 0x0000000405067291 */ /* 0x004fc6000f8ec0ff */
[----:B------:R-:W-:-:S09]  /*2a40*/  UMOV UR5, URZ ;  /* 0x000000ff00057c82 */ /* 0x000fd20008000000 */
.L_x_50:
[----:B------:R-:W-:Y:S02]  /*2a50*/  LEA R2, R8, UR6, 0x3 ;  /* 0x0000000608027c11 */ /* 0x000fe4000f8e18ff */
[----:B------:R-:W-:-:S03]  /*2a60*/  SHF.L.U32 R5, R9, 0x1f, RZ ;  /* 0x0000001f09057819 */ /* 0x000fc600000006ff */
[----:B------:R-:W-:Y:S01]  /*2a70*/  VIADD R4, R2, 0xd0 ;  /* 0x000000d002047836 */ /* 0x000fe20000000000 */
[----:B------:R-:W2:Y:S02]  /*2a80*/  SYNCS.PHASECHK.TRANS64.TRYWAIT P0, [R2+URZ+0xc0], R5 ;  /* 0x0000c005020075a7 */ /* 0x000ea400080011ff */
[----:B--2---:R-:W-:Y:S05]  /*2a90*/  @!P0 BRA `(.L_x_47) ;  /* 0x0000004c00e48947 */ /* 0x004fea0003800000 */
.L_x_119:
[----:B------:R-:W-:Y:S01]  /*2aa0*/  ULEA UR4, UR5, UR6, 0x3 ;  /* 0x0000000605047291 */ /* 0x000fe2000f8e18ff */
[----:B------:R-:W-:Y:S02]  /*2ab0*/  PRMT R4, RZ, 0x654, R4 ;  /* 0x00000654ff047816 */ /* 0x000fe40000000004 */
[----:B--2---:R-:W-:Y:S01]  /*2ac0*/  SHF.L.U32 R5, R12, 0x1f, RZ ;  /* 0x0000001f0c057819 */ /* 0x004fe200000006ff */
[----:B------:R-:W-:Y:S01]  /*2ad0*/  UIADD3 UR7, UPT, UPT, UR4, 0x60, URZ ;  /* 0x0000006004077890 */ /* 0x000fe2000fffe0ff */
[----:B------:R2:W-:Y:S05]  /*2ae0*/  SYNCS.ARRIVE.TRANS64.RED.A1T0 RZ, [R4+URZ], RZ ;  /* 0x000000ff04ff79a7 */ /* 0x0005ea00081004ff */
[----:B------:R-:W-:Y:S01]  /*2af0*/  IMAD.U32 R7, RZ, RZ, UR7 ;  /* 0x00000007ff077e24 */ /* 0x000fe2000f8e00ff */
[----:B------:R-:W3:Y:S04]  /*2b00*/  SYNCS.PHASECHK.TRANS64.TRYWAIT P0, [UR4+0x70], R5 ;  /* 0x00007005ff0075a7 */ /* 0x000ee80008001104 */
[----:B------:R-:W-:Y:S01]  /*2b10*/  PRMT R6, R0, 0x654, R7 ;  /* 0x0000065400067816 */ /* 0x000fe20000000007 */
[----:B--2---:R-:W-:Y:S01]  /*2b20*/  @!P2 IMAD.MOV.U32 R4, RZ, RZ, 0x10 ;  /* 0x00000010ff04a424 */ /* 0x004fe200078e00ff */
[----:B---3--:R-:W-:Y:S06]  /*2b30*/  @!P0 BRA `(.L_x_48) ;  /* 0x0000004c00d08947 */ /* 0x008fec0003800000 */
.L_x_121:
[----:B------:R-:W-:Y:S01]  /*2b40*/  ULEA UR8, UR5, UR6, 0x4 ;  /* 0x0000000605087291 */ /* 0x000fe2000f8e20ff */
[----:B------:R-:W-:Y:S01]  /*2b50*/  SEL R3, R6, R3, !P2 ;  /* 0x0000000306037207 */ /* 0x000fe20005000000 */
[----:B------:R-:W-:Y:S01]  /*2b60*/  UIADD3 UR9, UPT, UPT, UR4, 0x60, URZ ;  /* 0x0000006004097890 */ /* 0x000fe2000fffe0ff */
[----:B--2---:R-:W-:Y:S01]  /*2b70*/  LEA R2, R11, UR6, 0x3 ;  /* 0x000000060b027c11 */ /* 0x004fe2000f8e18ff */
[----:B------:R-:W-:Y:S01]  /*2b80*/  UIADD3 UR8, UPT, UPT, UR8, 0xf0, URZ ;  /* 0x000000f008087890 */ /* 0x000fe2000fffe0ff */
[----:B------:R-:W-:Y:S01]  /*2b90*/  SHF.L.U32 R5, R10, 0x1f, RZ ;  /* 0x0000001f0a057819 */ /* 0x000fe200000006ff */
[----:B------:R2:W-:Y:S01]  /*2ba0*/  @!P2 SYNCS.ARRIVE.TRANS64.RED RZ, [R3+URZ], R4 ;  /* 0x0000000403ffa9a7 */ /* 0x0005e200080004ff */
[----:B------:R-:W-:Y:S01]  /*2bb0*/  UIADD3 UR4, UPT, UPT, UR5, 0x1, URZ ;  /* 0x0000000105047890 */ /* 0x000fe2000fffe0ff */
[----:B------:R-:W-:-:S03]  /*2bc0*/  VIADD R8, R8, 0x1 ;  /* 0x0000000108087836 */ /* 0x000fc60000000000 */
[----:B------:R-:W-:Y:S02]  /*2bd0*/  UISETP.NE.AND UP0, UPT, UR4, 0x2, UPT ;  /* 0x000000020400788c */ /* 0x000fe4000bf05270 */
[----:B------:R-:W-:Y:S06]  /*2be0*/  UGETNEXTWORKID.BROADCAST [UR8], [UR9] ;  /* 0x00000000080073ca */ /* 0x000fec0008000100 */
[----:B------:R-:W-:Y:S01]  /*2bf0*/  USEL UR7, URZ, 0x1, UP0 ;  /* 0x00000001ff077887 */ /* 0x000fe20008000000 */
[----:B------:R-:W-:Y:S01]  /*2c00*/  ISETP.NE.AND P0, PT, R8, 0x2, PT ;  /* 0x000000020800780c */ /* 0x000fe20003f05270 */
[----:B------:R-:W-:Y:S01]  /*2c10*/  USEL UR5, UR4, URZ, UP0 ;  /* 0x000000ff04057287 */ /* 0x000fe20008000000 */
[----:B------:R-:W3:Y:S03]  /*2c20*/  SYNCS.PHASECHK.TRANS64.TRYWAIT P1, [R2+URZ+0x60], R5 ;  /* 0x00006005020075a7 */ /* 0x000ee600080211ff */
[----:B------:R-:W-:Y:S01]  /*2c30*/  LOP3.LUT R12, R12, UR7, RZ, 0x3c, !PT ;  /* 0x000000070c0c7c12 */ /* 0x000fe2000f8e3cff */
[----:B--23--:R-:W-:Y:S07]  /*2c40*/  @!P1 BRA `(.L_x_49) ;  /* 0x0000004c00a49947 */ /* 0x00cfee0003800000 */
.L_x_122:
[C---:B------:R-:W-:Y:S01]  /*2c50*/  LEA R4, R11.reuse, UR6, 0x4 ;  /* 0x000000060b047c11 */ /* 0x040fe2000f8e20ff */
[----:B--2---:R-:W-:Y:S01]  /*2c60*/  VIADD R2, R2, 0x70 ;  /* 0x0000007002027836 */ /* 0x004fe20000000000 */
[----:B------:R-:W-:Y:S01]  /*2c70*/  SEL R8, R8, RZ, P0 ;  /* 0x000000ff08087207 */ /* 0x000fe20000000000 */
[----:B------:R-:W-:-:S03]  /*2c80*/  VIADD R11, R11, 0x1 ;  /* 0x000000010b0b7836 */ /* 0x000fc60000000000 */
[----:B------:R-:W2:Y:S01]  /*2c90*/  LDS.128 R4, [R4+0xf0] ;  /* 0x0000f00004047984 */ /* 0x000ea20000000c00 */
[----:B------:R-:W-:Y:S02]  /*2ca0*/  PRMT R2, RZ, 0x654, R2 ;  /* 0x00000654ff027816 */ /* 0x000fe40000000002 */
[C---:B------:R-:W-:Y:S01]  /*2cb0*/  ISETP.NE.AND P1, PT, R11.reuse, 0x2, PT ;  /* 0x000000020b00780c */ /* 0x040fe20003f25270 */
[----:B------:R-:W-:Y:S01]  /*2cc0*/  @!PT LDS RZ, [RZ] ;  /* 0x00000000fffff984 */ /* 0x000fe20000000800 */
[----:B------:R-:W-:Y:S01]  /*2cd0*/  @!PT LDS RZ, [RZ] ;  /* 0x00000000fffff984 */ /* 0x000fe20000000800 */
[----:B------:R-:W-:Y:S01]  /*2ce0*/  @!PT LDS RZ, [RZ] ;  /* 0x00000000fffff984 */ /* 0x000fe20000000800 */
[----:B------:R-:W-:Y:S01]  /*2cf0*/  @!PT LDS RZ, [RZ] ;  /* 0x00000000fffff984 */ /* 0x000fe20000000800 */
[----:B------:R3:W-:Y:S06]  /*2d00*/  MEMBAR.ALL.CTA ;  /* 0x0000000000007992 */ /* 0x0007ec0000008000 */
[----:B---3--:R-:W3:Y:S01]  /*2d10*/  FENCE.VIEW.ASYNC.S ;  /* 0x00000000000073c6 */ /* 0x008ee20000000000 */
[----:B------:R-:W-:Y:S01]  /*2d20*/  SEL R11, R11, RZ, P1 ;  /* 0x000000ff0b0b7207 */ /* 0x000fe20000800000 */
[----:B---3--:R3:W-:Y:S01]  /*2d30*/  SYNCS.ARRIVE.TRANS64.RED.A1T0 RZ, [R2+URZ], RZ ;  /* 0x000000ff02ff79a7 */ /* 0x0087e200081004ff */
[----:B--2---:R-:W-:-:S02]  /*2d40*/  LOP3.LUT P3, RZ, R6, 0x1, RZ, 0xc0, !PT ;  /* 0x0000000106ff7812 */ /* 0x004fc4000786c0ff */
[----:B------:R-:W-:-:S04]  /*2d50*/  SEL R5, RZ, 0x1, P1 ;  /* 0x00000001ff057807 */ /* 0x000fc80000800000 */
[----:B------:R-:W-:Y:S02]  /*2d60*/  LOP3.LUT R10, R10, R5, RZ, 0x3c, !PT ;  /* 0x000000050a0a7212 */ /* 0x000fe400078e3cff */
[----:B---3--:R-:W-:-:S04]  /*2d70*/  SEL R2, RZ, 0x1, P0 ;  /* 0x00000001ff027807 */ /* 0x008fc80000000000 */
[----:B------:R-:W-:Y:S01]  /*2d80*/  LOP3.LUT R9, R9, R2, RZ, 0x3c, !PT ;  /* 0x0000000209097212 */ /* 0x000fe200078e3cff */
[----:B------:R-:W-:Y:S06]  /*2d90*/  @P3 BRA `(.L_x_50) ;  /* 0xfffffffc002c3947 */ /* 0x000fec000383ffff */
[----:B------:R-:W-:Y:S01]  /*2da0*/  ULEA UR4, UR5, UR6, 0x3 ;  /* 0x0000000605047291 */ /* 0x000fe2000f8e18ff */
[----:B------:R-:W-:-:S08]  /*2db0*/  SHF.L.U32 R3, R12, 0x1f, RZ ;  /* 0x0000001f0c037819 */ /* 0x000fd000000006ff */
[----:B------:R-:W2:Y:S02]  /*2dc0*/  SYNCS.PHASECHK.TRANS64 P0, [UR4+0x70], R3 ;  /* 0x00007003ff0075a7 */ /* 0x000ea40008001004 */
[----:B--2---:R-:W-:Y:S05]  /*2dd0*/  @P0 BRA `(.L_x_51) ;  /* 0x0000000000080947 */ /* 0x004fea0003800000 */
[----:B------:R-:W2:Y:S02]  /*2de0*/  SYNCS.PHASECHK.TRANS64.TRYWAIT P0, [UR4+0x70], R3 ;  /* 0x00007003ff0075a7 */ /* 0x000ea40008001104 */
[----:B--2---:R-:W-:Y:S05]  /*2df0*/  @!P0 BRA `(.L_x_52) ;  /* 0x0000004c004c8947 */ /* 0x004fea0003800000 */
.L_x_51:
[----:B------:R-:W-:-:S04]  /*2e00*/  UIADD3 UR7, UPT, UPT, UR5, 0x1, URZ ;  /* 0x0000000105077890 */ /* 0x000fc8000fffe0ff */
[----:B------:R-:W-:-:S04]  /*2e10*/  UISETP.NE.AND UP0, UPT, UR7, 0x2, UPT ;  /* 0x000000020700788c */ /* 0x000fc8000bf05270 */
[----:B------:R-:W-:Y:S02]  /*2e20*/  USEL UR8, URZ, 0x1, UP0 ;  /* 0x00000001ff087887 */ /* 0x000fe40008000000 */
[----:B------:R-:W-:-:S04]  /*2e30*/  USEL UR7, UR7, URZ, UP0 ;  /* 0x000000ff07077287 */ /* 0x000fc80008000000 */
[----:B------:R-:W-:Y:S01]  /*2e40*/  ULEA UR7, UR7, UR6, 0x3 ;  /* 0x0000000607077291 */ /* 0x000fe2000f8e18ff */
[----:B--2---:R-:W-:-:S04]  /*2e50*/  LOP3.LUT R3, R12, UR8, RZ, 0x3c, !PT ;  /* 0x000000080c037c12 */ /* 0x004fc8000f8e3cff */
[----:B------:R-:W-:-:S04]  /*2e60*/  SHF.L.U32 R0, R3, 0x1f, RZ ;  /* 0x0000001f03007819 */ /* 0x000fc800000006ff */
[----:B------:R-:W2:Y:S02]  /*2e70*/  SYNCS.PHASECHK.TRANS64 P0, [UR7+0x70], R0 ;  /* 0x00007000ff0075a7 */ /* 0x000ea40008001007 */
[----:B-12---:R-:W-:Y:S05]  /*2e80*/  @P0 EXIT ;  /* 0x000000000000094d */ /* 0x006fea0003800000 */
[----:B------:R-:W-:Y:S02]  /*2e90*/  SHF.L.U32 R3, R3, 0x1f, RZ ;  /* 0x0000001f03037819 */ /* 0x000fe400000006ff */
[----:B------:R-:W-:-:S07]  /*2ea0*/  MOV R0, UR7 ;  /* 0x0000000700007c02 */ /* 0x000fce0008000f00 */
.L_x_53:
[----:B-1----:R1:W2:Y:S02]  /*2eb0*/  SYNCS.PHASECHK.TRANS64.TRYWAIT P0, [R0+URZ+0x70], R3 ;  /* 0x00007003000075a7 */ /* 0x0022a400080011ff */
[----:B--2---:R-:W-:Y:S05]  /*2ec0*/  @!P0 NANOSLEEP.SYNCS 0x989680 ;  /* 0x009896800000895d */ /* 0x004fea0003900000 */
[----:B------:R-:W2:Y:S02]  /*2ed0*/  @!P0 SYNCS.PHASECHK.TRANS64 P0, [R0+URZ+0x70], R3 ;  /* 0x00007003000085a7 */ /* 0x000ea400080010ff */
[----:B--2---:R-:W-:Y:S05]  /*2ee0*/  @P0 EXIT ;  /* 0x000000000000094d */ /* 0x004fea0003800000 */
[----:B------:R-:W-:Y:S05]  /*2ef0*/  BRA `(.L_x_53) ;  /* 0xfffffffc00ec7947 */ /* 0x000fea000383ffff */
.L_x_46:
[----:B------:R-:W-:Y:S05]  /*2f00*/  BRA.U UP4, `(.L_x_54) ;  /* 0x0000000d04a07547 */ /* 0x000fea000b800000 */
[----:B------:R-:W2:Y:S01]  /*2f10*/  S2UR UR7, SR_CgaCtaId ;  /* 0x00000000000779c3 */ /* 0x000ea20000008800 */
[----:B------:R-:W-:Y:S01]  /*2f20*/  UMOV UR4, 0x40 ;  /* 0x0000004000047882 */ /* 0x000fe20000000000 */
[----:B------:R-:W-:Y:S01]  /*2f30*/  NOP ;  /* 0x0000000000007918 */ /* 0x000fe20000000000 */
[----:B------:R-:W-:Y:S01]  /*2f40*/  UMOV UR6, 0x400 ;  /* 0x0000040000067882 */ /* 0x000fe20000000000 */
[----:B--2---:R-:W-:Y:S02]  /*2f50*/  ULEA UR5, UR7, UR4, 0x18 ;  /* 0x0000000407057291 */ /* 0x004fe4000f8ec0ff */
[----:B------:R-:W-:-:S07]  /*2f60*/  ULEA UR6, UR7, UR6, 0x18 ;  /* 0x0000000607067291 */ /* 0x000fce000f8ec0ff */
[----:B------:R-:W2:Y:S02]  /*2f70*/  LDS.U8 R0, [UR5+0x1c] ;  /* 0x00001c05ff007984 */ /* 0x000ea40008000000 */
[----:B--2---:R-:W-:-:S13]  /*2f80*/  ISETP.NE.AND P0, PT, R0, RZ, PT ;  /* 0x000000ff0000720c */ /* 0x004fda0003f05270 */
[----:B------:R-:W-:Y:S05]  /*2f90*/  @P0 BRA `(.L_x_55) ;  /* 0x0000000000580947 */ /* 0x000fea0003800000 */
[----:B------:R-:W-:-:S13]  /*2fa0*/  ELECT P0, URZ, PT ;  /* 0x0000000000ff782f */ /* 0x000fda0003800000 */
[----:B------:R-:W-:Y:S05]  /*2fb0*/  @!P0 BRA `(.L_x_56) ;  /* 0x0000000000608947 */ /* 0x000fea0003800000 */
[----:B------:R-:W-:Y:S01]  /*2fc0*/  UMOV UR4, 0x10 ;  /* 0x0000001000047882 */ /* 0x000fe20000000000 */
[----:B------:R-:W-:Y:S01]  /*2fd0*/  HFMA2 R0, -RZ, RZ, 0, 5.9604644775390625e-08 ;  /* 0x00000001ff007431 */ /* 0x000fe200000001ff */
[----:B------:R-:W-:-:S03]  /*2fe0*/  MOV R3, 0xffff ;  /* 0x0000ffff00037802 */ /* 0x000fc60000000f00 */
[----:B------:R-:W-:Y:S04]  /*2ff0*/  DEPBAR.LE SB2, 0x36 ;  /* 0x0000ad800000791a */ /* 0x000fe80000000000 */
[----:B------:R-:W2:Y:S02]  /*3000*/  UTCATOMSWS.FIND_AND_SET.ALIGN UP0, UR4, UR4 ;  /* 0x00000004000475e3 */ /* 0x000ea40008000800 */
[----:B--2---:R-:W-:Y:S01]  /*3010*/  MOV R4, UR4 ;  /* 0x0000000400047c02 */ /* 0x004fe20008000f00 */
[----:B------:R-:W-:Y:S06]  /*3020*/  BRA.U UP0, `(.L_x_57) ;  /* 0x0000000100187547 */ /* 0x000fec000b800000 */
.L_x_58:
[----:B------:R-:W-:Y:S05]  /*3030*/  NANOSLEEP 0x64 ;  /* 0x000000640000795d */ /* 0x000fea0003800000 */
[----:B------:R-:W-:-:S05]  /*3040*/  UMOV UR4, 0x10 ;  /* 0x0000001000047882 */ /* 0x000fca0000000000 */
[----:B------:R-:W-:Y:S04]  /*3050*/  DEPBAR.LE SB2, 0x36 ;  /* 0x0000ad800000791a */ /* 0x000fe80000000000 */
[----:B------:R-:W2:Y:S02]  /*3060*/  UTCATOMSWS.FIND_AND_SET.ALIGN UP0, UR4, UR4 ;  /* 0x00000004000475e3 */ /* 0x000ea40008000800 */
[----:B--2---:R-:W-:Y:S01]  /*3070*/  MOV R4, UR4 ;  /* 0x0000000400047c02 */ /* 0x004fe20008000f00 */
[----:B------:R-:W-:Y:S05]  /*3080*/  BRA.U !UP0, `(.L_x_58) ;  /* 0xfffffffd08e87547 */ /* 0x000fea000b83ffff */
.L_x_57:
[-C--:B------:R-:W-:Y:S02]  /*3090*/  SHF.L.U32 R3, R3, R4.reuse, RZ ;  /* 0x0000000403037219 */ /* 0x080fe400000006ff */
[----:B------:R-:W-:Y:S01]  /*30a0*/  SHF.L.U32 R0, R0, R4, RZ ;  /* 0x0000000400007219 */ /* 0x000fe200000006ff */
[----:B------:R-:W-:Y:S02]  /*30b0*/  IMAD.SHL.U32 R4, R4, 0x20, RZ ;  /* 0x0000002004047824 */ /* 0x000fe400078e00ff */
[----:B------:R2:W-:Y:S04]  /*30c0*/  ATOMS.OR RZ, [UR5+0x14], R3 ;  /* 0x00001403ffff798c */ /* 0x0005e8000b000005 */
[----:B------:R2:W-:Y:S04]  /*30d0*/  ATOMS.OR RZ, [UR5+0x18], R0 ;  /* 0x00001800ffff798c */ /* 0x0005e8000b000005 */
[----:B------:R2:W-:Y:S01]  /*30e0*/  STS [UR6+0x110], R4 ;  /* 0x00011004ff007988 */ /* 0x0005e20008000806 */
[----:B------:R-:W-:Y:S05]  /*30f0*/  BRA `(.L_x_56) ;  /* 0x0000000000107947 */ /* 0x000fea0003800000 */
.L_x_55:
[----:B------:R-:W-:Y:S02]  /*3100*/  MOV R0, 0xffffffff ;  /* 0xffffffff00007802 */ /* 0x000fe40000000f00 */
[----:B------:R-:W-:-:S03]  /*3110*/  MOV R4, 0x3140 ;  /* 0x0000314000047802 */ /* 0x000fc60000000f00 */
[----:B------:R2:W-:Y:S04]  /*3120*/  STS [UR6+0x110], R0 ;  /* 0x00011000ff007988 */ /* 0x0005e80008000806 */
[----:B-12--5:R-:W-:Y:S05]  /*3130*/  CALL.REL.NOINC `($__internal_1_$__cuda_sm10x_tcgen05_guardrail_trap_phase_invalid_during_alloc) ;  /* 0x0000005000087944 */ /* 0x026fea0003c00000 */
.L_x_56:
[----:B------:R-:W-:Y:S05]  /*3140*/  WARPSYNC.ALL ;  /* 0x0000000000007948 */ /* 0x000fea0003800000 */
[----:B------:R-:W3:Y:S01]  /*3150*/  S2UR UR4, SR_CgaCtaId ;  /* 0x00000000000479c3 */ /* 0x000ee20000008800 */
[----:B------:R-:W-:Y:S01]  /*3160*/  UMOV UR17, 0x400 ;  /* 0x0000040000117882 */ /* 0x000fe20000000000 */
[----:B------:R-:W-:-:S06]  /*3170*/  NOP ;  /* 0x0000000000007918 */ /* 0x000fcc0000000000 */
[----:B------:R-:W-:Y:S06]  /*3180*/  BAR.ARV 0x6, 0xa0 ;  /* 0x0182800000007b1d */ /* 0x000fec0000002000 */
[----:B------:R-:W4:Y:S01]  /*3190*/  LDCU UR5, c[0x0][0x38c] ;  /* 0x00007180ff0577ac */ /* 0x000f220008000800 */
[----:B------:R-:W-:Y:S01]  /*31a0*/  LOP3.LUT R2, R2, 0xffff, RZ, 0xc0, !PT ;  /* 0x0000ffff02027812 */ /* 0x000fe200078ec0ff */
[----:B------:R-:W-:Y:S01]  /*31b0*/  IMAD.MOV.U32 R11, RZ, RZ, 0x1 ;  /* 0x00000001ff0b7424 */ /* 0x000fe200078e00ff */
[----:B------:R-:W-:Y:S01]  /*31c0*/  CS2R R8, SRZ ;  /* 0x0000000000087805 */ /* 0x000fe2000001ff00 */
[----:B------:R-:W1:Y:S01]  /*31d0*/  LDCU UR8, c[0x0][0x38c] ;  /* 0x00007180ff0877ac */ /* 0x000e620008000800 */
[----:B------:R-:W-:Y:S01]  /*31e0*/  R2UR UR19, R2 ;  /* 0x00000000021372ca */ /* 0x000fe200000e0000 */
[----:B------:R-:W-:Y:S01]  /*31f0*/  IMAD.MOV.U32 R10, RZ, RZ, RZ ;  /* 0x000000ffff0a7224 */ /* 0x000fe200078e00ff */
[----:B------:R-:W-:Y:S01]  /*3200*/  UMOV UR22, URZ ;  /* 0x000000ff00167c82 */ /* 0x000fe20008000000 */
[----:B------:R-:W-:Y:S01]  /*3210*/  UMOV UR14, URZ ;  /* 0x000000ff000e7c82 */ /* 0x000fe20008000000 */
[----:B---3--:R-:W-:Y:S01]  /*3220*/  ULEA UR17, UR4, UR17, 0x18 ;  /* 0x0000001104117291 */ /* 0x008fe2000f8ec0ff */
[----:B------:R-:W-:Y:S01]  /*3230*/  UMOV UR26, 0x0 ;  /* 0x00000000001a7882 */ /* 0x000fe20000000000 */
[----:B------:R-:W-:-:S02]  /*3240*/  UMOV UR27, 0x4200490 ;  /* 0x04200490001b7882 */ /* 0x000fc40000000000 */
[----:B------:R-:W-:Y:S02]  /*3250*/  UIADD3 UR6, UPT, UPT, UR17, 0x4400, URZ ;  /* 0x0000440011067890 */ /* 0x000fe4000fffe0ff */
[----:B------:R-:W-:Y:S02]  /*3260*/  UIADD3 UR7, UPT, UPT, UR17, 0x7400, URZ ;  /* 0x0000740011077890 */ /* 0x000fe4000fffe0ff */
[----:B----4-:R-:W-:Y:S01]  /*3270*/  UIADD3 UR5, UPT, UPT, UR5, 0x3f, URZ ;  /* 0x0000003f05057890 */ /* 0x010fe2000fffe0ff */
[----:B--2---:R-:W2:Y:S01]  /*3280*/  LDS R0, [UR17+0x110] ;  /* 0x00011011ff007984 */ /* 0x004ea20008000800 */
[----:B------:R-:W-:Y:S02]  /*3290*/  USHF.R.U32.HI UR6, URZ, 0x4, UR6 ;  /* 0x00000004ff067899 */ /* 0x000fe40008011606 */
[----:B------:R-:W-:Y:S02]  /*32a0*/  USHF.R.S32.HI UR4, URZ, 0x1f, UR5 ;  /* 0x0000001fff047899 */ /* 0x000fe40008011405 */
[----:B------:R-:W-:-:S02]  /*32b0*/  ULOP3.LUT UR6, UR6, 0x3fff, URZ, 0xc0, !UPT ;  /* 0x00003fff06067892 */ /* 0x000fc4000f8ec0ff */
[----:B------:R-:W-:Y:S02]  /*32c0*/  ULEA.HI UR4, UR4, UR5, URZ, 0x6 ;  /* 0x0000000504047291 */ /* 0x000fe4000f8f30ff */
[----:B------:R-:W-:Y:S02]  /*32d0*/  USHF.R.U32.HI UR5, URZ, 0x4, UR7 ;  /* 0x00000004ff057899 */ /* 0x000fe40008011607 */
[----:B------:R-:W-:Y:S02]  /*32e0*/  USHF.R.S32.HI UR28, URZ, 0x6, UR4 ;  /* 0x00000006ff1c7899 */ /* 0x000fe40008011404 */
[----:B------:R-:W-:Y:S02]  /*32f0*/  ULOP3.LUT UR5, UR5, 0x3fff, URZ, 0xc0, !UPT ;  /* 0x00003fff05057892 */ /* 0x000fe4000f8ec0ff */
[----:B------:R-:W-:Y:S02]  /*3300*/  UISETP.LT.AND UP0, UPT, UR28, 0x1, UPT ;  /* 0x000000011c00788c */ /* 0x000fe4000bf01270 */
[----:B------:R-:W-:-:S02]  /*3310*/  ULOP3.LUT UR20, UR6, 0x10000, URZ, 0xfc, !UPT ;  /* 0x0001000006147892 */ /* 0x000fc4000f8efcff */
[----:B------:R-:W-:Y:S02]  /*3320*/  USEL UR29, UR28, 0x1, !UP0 ;  /* 0x000000011c1d7887 */ /* 0x000fe4000c000000 */
[----:B------:R-:W-:Y:S02]  /*3330*/  ULOP3.LUT UR21, UR5, 0x10000, URZ, 0xfc, !UPT ;  /* 0x0001000005157892 */ /* 0x000fe4000f8efcff */
[----:B------:R-:W-:Y:S02]  /*3340*/  UIADD3 UR29, UPT, UPT, -UR29, URZ, URZ ;  /* 0x000000ff1d1d7290 */ /* 0x000fe4000fffe1ff */
[----:B-1----:R-:W-:Y:S01]  /*3350*/  UISETP.GE.AND UP4, UPT, UR8, 0x1, UPT ;  /* 0x000000010800788c */ /* 0x002fe2000bf86270 */
[----:B------:R-:W-:Y:S01]  /*3360*/  UMOV UR24, 0x0 ;  /* 0x0000000000187882 */ /* 0x000fe20000000000 */
[----:B------:R-:W-:Y:S01]  /*3370*/  UMOV UR25, 0x4200490 ;  /* 0x0420049000197882 */ /* 0x000fe20000000000 */
[----:B--2---:R-:W-:-:S15]  /*3380*/  R2UR UR30, R0 ;  /* 0x00000000001e72ca */ /* 0x004fde00000e0000 */
.L_x_65:
[----:B------:R-:W-:Y:S02]  /*3390*/  LEA R0, R10, UR17, 0x3 ;  /* 0x000000110a007c11 */ /* 0x000fe4000f8e18ff */
[----:B------:R-:W-:Y:S02]  /*33a0*/  SHF.L.U32 R5, R9, 0x1f, RZ ;  /* 0x0000001f09057819 */ /* 0x000fe400000006ff */
[----:B------:R-:W-:Y:S01]  /*33b0*/  PLOP3.LUT P0, PT, PT, PT, UP4, 0x80, 0x8 ;  /* 0x000000000008781c */ /* 0x000fe20003f0f048 */
[----:B------:R-:W-:Y:S01]  /*33c0*/  VIADD R3, R0, 0x70 ;  /* 0x0000007000037836 */ /* 0x000fe20000000000 */
[----:B-1----:R-:W1:Y:S02]  /*33d0*/  SYNCS.PHASECHK.TRANS64.TRYWAIT P1, [R0+URZ+0x60], R5 ;  /* 0x00006005000075a7 */ /* 0x002e6400080211ff */
[----:B-1-3--:R-:W-:Y:S09]  /*33e0*/  @!P1 BRA `(.L_x_59) ;  /* 0x0000004400e89947 */ /* 0x00aff20003800000 */
.L_x_124:
[----:B------:R-:W-:Y:S01]  /*33f0*/  LEA R4, R10, UR17, 0x4 ;  /* 0x000000110a047c11 */ /* 0x000fe2000f8e20ff */
[----:B------:R-:W-:Y:S01]  /*3400*/  @UP4 ULEA UR4, UR14, UR17, 0x3 ;  /* 0x000000110e044291 */ /* 0x000fe2000f8e18ff */
[----:B------:R-:W-:Y:S01]  /*3410*/  PLOP3.LUT P2, PT, PT, PT, PT, 0x80, 0x8 ;  /* 0x000000000008781c */ /* 0x000fe20003f4f070 */
[----:B------:R-:W-:Y:S01]  /*3420*/  ULEA UR23, UR22, UR17, 0x3 ;  /* 0x0000001116177291 */ /* 0x000fe2000f8e18ff */
[----:B------:R-:W-:Y:S02]  /*3430*/  PRMT R3, RZ, 0x654, R3 ;  /* 0x00000654ff037816 */ /* 0x000fe40000000003 */
[----:B-1----:R-:W1:Y:S01]  /*3440*/  LDS.128 R4, [R4+0xf0] ;  /* 0x0000f00004047984 */ /* 0x002e620000000c00 */
[----:B------:R-:W-:Y:S02]  /*3450*/  @P0 SHF.L.U32 R2, R8, 0x1f, RZ ;  /* 0x0000001f08020819 */ /* 0x000fe400000006ff */
[----:B------:R-:W-:Y:S01]  /*3460*/  SHF.L.U32 R0, R11, 0x1f, RZ ;  /* 0x0000001f0b007819 */ /* 0x000fe200000006ff */
[----:B------:R-:W-:Y:S01]  /*3470*/  @!PT LDS RZ, [RZ] ;  /* 0x00000000fffff984 */ /* 0x000fe20000000800 */
[----:B------:R-:W-:Y:S01]  /*3480*/  @!PT LDS RZ, [RZ] ;  /* 0x00000000fffff984 */ /* 0x000fe20000000800 */
[----:B------:R-:W-:Y:S01]  /*3490*/  @!PT LDS RZ, [RZ] ;  /* 0x00000000fffff984 */ /* 0x000fe20000000800 */
[----:B------:R-:W-:Y:S01]  /*34a0*/  @!PT LDS RZ, [RZ] ;  /* 0x00000000fffff984 */ /* 0x000fe20000000800 */
[----:B------:R2:W-:Y:S06]  /*34b0*/  MEMBAR.ALL.CTA ;  /* 0x0000000000007992 */ /* 0x0005ec0000008000 */
[----:B--2---:R-:W2:Y:S02]  /*34c0*/  FENCE.VIEW.ASYNC.S ;  /* 0x00000000000073c6 */ /* 0x004ea40000000000 */
[----:B--2---:R2:W-:Y:S01]  /*34d0*/  SYNCS.ARRIVE.TRANS64.RED.A1T0 RZ, [R3+URZ], RZ ;  /* 0x000000ff03ff79a7 */ /* 0x0045e200081004ff */
[----:B------:R2:W3:Y:S01]  /*34e0*/  @P0 SYNCS.PHASECHK.TRANS64.TRYWAIT P2, [UR4], R2 ;  /* 0x00000002ff0005a7 */ /* 0x0004e20008041104 */
[----:B------:R-:W-:Y:S01]  /*34f0*/  ULEA.HI UR4, UR22, UR22, URZ, 0x1 ;  /* 0x0000001616047291 */ /* 0x000fe2000f8f08ff */
[----:B-1----:R-:W-:-:S03]  /*3500*/  LOP3.LUT P1, RZ, R6, 0x1, RZ, 0xc0, !PT ;  /* 0x0000000106ff7812 */ /* 0x002fc6000782c0ff */
[----:B------:R-:W-:Y:S02]  /*3510*/  USHF.L.U32 UR18, UR4, 0x6, URZ ;  /* 0x0000000604127899 */ /* 0x000fe400080006ff */
[----:B------:R-:W-:Y:S02]  /*3520*/  ULOP3.LUT UR4, UR4, 0xffe, URZ, 0xc0, !UPT ;  /* 0x00000ffe04047892 */ /* 0x000fe4000f8ec0ff */
[----:B------:R-:W-:Y:S02]  /*3530*/  ULOP3.LUT UR18, UR18, 0xffffff80, URZ, 0xc0, !UPT ;  /* 0xffffff8012127892 */ /* 0x000fe4000f8ec0ff */
[----:B------:R-:W-:Y:S02]  /*3540*/  UIADD3 UR4, UPT, UPT, -UR4, UR22, URZ ;  /* 0x0000001604047290 */ /* 0x000fe4000fffe1ff */
[----:B------:R-:W-:Y:S01]  /*3550*/  UIADD3 UR18, UPT, UPT, UR30, UR18, URZ ;  /* 0x000000121e127290 */ /* 0x000fe2000fffe0ff */
[----:B------:R-:W1:Y:S03]  /*3560*/  SYNCS.PHASECHK.TRANS64.TRYWAIT P0, [UR23+0xa0], R0 ;  /* 0x0000a000ff0075a7 */ /* 0x000e660008001117 */
[----:B------:R-:W-:Y:S01]  /*3570*/  ULEA UR18, UR4, UR18, 0x14 ;  /* 0x0000001204127291 */ /* 0x000fe2000f8ea0ff */
[----:B-123--:R-:W-:Y:S11]  /*3580*/  @!P0 BRA `(.L_x_60) ;  /* 0x0000004400948947 */ /* 0x00eff60003800000 */
.L_x_126:
[----:B------:R-:W-:Y:S01]  /*3590*/  IADD3 R10, PT, PT, R10, 0x1, RZ ;  /* 0x000000010a0a7810 */ /* 0x000fe20007ffe0ff */
[----:B------:R-:W-:Y:S06]  /*35a0*/  BRA.U !UP4, `(.L_x_61) ;  /* 0x000000010c987547 */ /* 0x000fec000b800000 */
[----:B------:R-:W-:Y:S01]  /*35b0*/  UPLOP3.LUT UP2, UPT, UPT, UPT, UPT, 0x40, 0x4 ;  /* 0x000000000004789c */ /* 0x000fe20003f4e870 */
[----:B------:R-:W-:Y:S01]  /*35c0*/  UMOV UR16, UR29 ;  /* 0x0000001d00107c82 */ /* 0x000fe20008000000 */
[----:B------:R-:W-:Y:S01]  /*35d0*/  UMOV UR15, UR28 ;  /* 0x0000001c000f7c82 */ /* 0x000fe20008000000 */
[----:B------:R-:W-:-:S08]  /*35e0*/  UMOV UR6, UR14 ;  /* 0x0000000e00067c82 */ /* 0x000fd00008000000 */
.L_x_64:
[----:B------:R-:W-:Y:S02]  /*35f0*/  UIADD3 UR16, UPT, UPT, UR16, 0x1, URZ ;  /* 0x0000000110107890 */ /* 0x000fe4000fffe0ff */
[----:B--2---:R-:W-:Y:S02]  /*3600*/  ULEA UR5, UR6, UR17, 0x3 ;  /* 0x0000001106057291 */ /* 0x004fe4000f8e18ff */
[----:B------:R-:W-:Y:S01]  /*3610*/  UISETP.NE.AND UP3, UPT, UR16, URZ, UPT ;  /* 0x000000ff1000728c */ /* 0x000fe2000bf65270 */
[----:B---3--:R-:W-:Y:S10]  /*3620*/  @P2 BRA `(.L_x_62) ;  /* 0x00000000000c2947 */ /* 0x008ff40003800000 */
[----:B-1----:R-:W-:Y:S04]  /*3630*/  SHF.L.U32 R3, R8, 0x1f, RZ ;  /* 0x0000001f08037819 */ /* 0x002fe800000006ff */
[----:B------:R-:W1:Y:S02]  /*3640*/  SYNCS.PHASECHK.TRANS64.TRYWAIT P0, [UR5], R3 ;  /* 0x00000003ff0075a7 */ /* 0x000e640008001105 */
[----:B-1----:R-:W-:Y:S05]  /*3650*/  @!P0 BRA `(.L_x_63) ;  /* 0x0000004400788947 */ /* 0x002fea0003800000 */
.L_x_62:
[----:B------:R-:W-:Y:S01]  /*3660*/  UISETP.NE.AND UP0, UPT, UR15, 0x1, UPT ;  /* 0x000000010f00788c */ /* 0x000fe2000bf05270 */
[----:B------:R-:W-:Y:S01]  /*3670*/  PLOP3.LUT P2, PT, PT, PT, PT, 0x80, 0x8 ;  /* 0x000000000008781c */ /* 0x000fe20003f4f070 */
[----:B------:R-:W-:Y:S02]  /*3680*/  UIADD3 UR4, UPT, UPT, UR6, 0x1, URZ ;  /* 0x0000000106047890 */ /* 0x000fe4000fffe0ff */
[----:B------:R-:W-:Y:S02]  /*3690*/  ULEA UR12, UR6, UR21, 0x9 ;  /* 0x00000015060c7291 */ /* 0x000fe4000f8e48ff */
[----:B------:R-:W-:Y:S01]  /*36a0*/  UISETP.NE.AND UP1, UPT, UR4, 0x3, UPT ;  /* 0x000000030400788c */ /* 0x000fe2000bf25270 */
[----:B------:R-:W-:Y:S01]  /*36b0*/  PLOP3.LUT P0, PT, PT, PT, UP0, 0x80, 0x8 ;  /* 0x000000000008781c */ /* 0x000fe20003f0f008 */
[----:B------:R-:W-:Y:S02]  /*36c0*/  UIADD3 UR10, UPT, UPT, UR12, 0x2, URZ ;  /* 0x000000020c0a7890 */ /* 0x000fe4000fffe0ff */
[----:B------:R-:W-:Y:S02]  /*36d0*/  USEL UR7, URZ, 0x1, UP1 ;  /* 0x00000001ff077887 */ /* 0x000fe40008800000 */
[----:B------:R-:W-:Y:S02]  /*36e0*/  USEL UR14, UR4, URZ, UP1 ;  /* 0x000000ff040e7287 */ /* 0x000fe40008800000 */
[----:B------:R-:W-:Y:S02]  /*36f0*/  UIADD3 UR15, UPT, UPT, UR15, -0x1, URZ ;  /* 0xffffffff0f0f7890 */ /* 0x000fe4000fffe0ff */
[----:B------:R-:W-:Y:S01]  /*3700*/  @UP0 ULEA UR4, UR14, UR17, 0x3 ;  /* 0x000000110e040291 */ /* 0x000fe2000f8e18ff */
[----:B------:R-:W-:Y:S01]  /*3710*/  LOP3.LUT R8, R8, UR7, RZ, 0x3c, !PT ;  /* 0x0000000708087c12 */ /* 0x000fe2000f8e3cff */
[----:B------:R-:W-:Y:S01]  /*3720*/  UIADD3 UR7, UPT, UPT, UR5, 0x18, URZ ;  /* 0x0000001805077890 */ /* 0x000fe2000fffe0ff */
[----:B------:R-:W-:Y:S02]  /*3730*/  UMOV UR13, 0x80004020 ;  /* 0x80004020000d7882 */ /* 0x000fe40000000000 */
[----:B-1----:R-:W-:Y:S01]  /*3740*/  @P0 SHF.L.U32 R0, R8, 0x1f, RZ ;  /* 0x0000001f08000819 */ /* 0x002fe200000006ff */
[----:B------:R-:W-:Y:S01]  /*3750*/  UMOV UR5, 0x80004020 ;  /* 0x8000402000057882 */ /* 0x000fe20000000000 */
[----:B------:R-:W-:Y:S01]  /*3760*/  UMOV UR11, 0x80004020 ;  /* 0x80004020000b7882 */ /* 0x000fe20000000000 */
[----:B------:R-:W-:Y:S01]  /*3770*/  UMOV UR9, 0x80004020 ;  /* 0x8000402000097882 */ /* 0x000fe20000000000 */
[----:B------:R2:W3:Y:S01]  /*3780*/  @P0 SYNCS.PHASECHK.TRANS64.TRYWAIT P2, [UR4], R0 ;  /* 0x00000000ff0005a7 */ /* 0x0004e20008041104 */
[----:B------:R-:W-:Y:S03]  /*3790*/  ULEA UR4, UR6, UR20, 0x8 ;  /* 0x0000001406047291 */ /* 0x000fe6000f8e40ff */
[----:B------:R-:W-:Y:S01]  /*37a0*/  UMOV UR6, UR14 ;  /* 0x0000000e00067c82 */ /* 0x000fe20008000000 */
[----:B------:R-:W-:Y:S05]  /*37b0*/  UIADD3 UR8, UPT, UPT, UR4, 0x2, URZ ;  /* 0x0000000204087890 */ /* 0x000fea000fffe0ff */
[----:B------:R2:W-:Y:S01]  /*37c0*/  UTCQMMA gdesc[UR4], gdesc[UR12], tmem[UR18], tmem[UR26], idesc[UR27], UP2 ;  /* 0x00ff1a0c040075ea */ /* 0x0005e20009000312 */
[----:B------:R-:W-:Y:S03]  /*37d0*/  UPLOP3.LUT UP2, UPT, UPT, UPT, UPT, 0x80, 0x8 ;  /* 0x000000000008789c */ /* 0x000fe60003f4f070 */
[----:B------:R2:W-:Y:S01]  /*37e0*/  UTCQMMA gdesc[UR8], gdesc[UR10], tmem[UR18], tmem[UR24], idesc[UR25], UPT ;  /* 0x00ff180a080075ea */ /* 0x0005e2000b800312 */
[----:B------:R2:W-:Y:S01]  /*37f0*/  UTCBAR.MULTICAST [UR7], URZ, UR19 ;  /* 0x000000ff070073e9 */ /* 0x0005e20008000813 */
[----:B------:R-:W-:Y:S06]  /*3800*/  BRA.U UP3, `(.L_x_64) ;  /* 0xfffffffd03787547 */ /* 0x000fec000b83ffff */
.L_x_61:
[----:B--2---:R-:W-:Y:S01]  /*3810*/  UIADD3 UR4, UPT, UPT, UR22, 0x1, URZ ;  /* 0x0000000116047890 */ /* 0x004fe2000fffe0ff */
[C---:B------:R-:W-:Y:S01]  /*3820*/  ISETP.NE.AND P0, PT, R10.reuse, 0x2, PT ;  /* 0x000000020a00780c */ /* 0x040fe20003f05270 */
[----:B------:R-:W-:Y:S02]  /*3830*/  UIADD3 UR5, UPT, UPT, UR23, 0x80, URZ ;  /* 0x0000008017057890 */ /* 0x000fe4000fffe0ff */
[----:B------:R-:W-:Y:S01]  /*3840*/  UISETP.NE.AND UP0, UPT, UR4, 0x4, UPT ;  /* 0x000000040400788c */ /* 0x000fe2000bf05270 */
[----:B-1----:R-:W-:Y:S02]  /*3850*/  SEL R0, RZ, 0x1, P0 ;  /* 0x00000001ff007807 */ /* 0x002fe40000000000 */
[----:B------:R-:W-:Y:S01]  /*3860*/  SEL R10, R10, RZ, P0 ;  /* 0x000000ff0a0a7207 */ /* 0x000fe20000000000 */
[----:B------:R-:W-:Y:S01]  /*3870*/  USEL UR6, URZ, 0x1, UP0 ;  /* 0x00000001ff067887 */ /* 0x000fe20008000000 */
[----:B------:R-:W-:Y:S01]  /*3880*/  LOP3.LUT R9, R9, R0, RZ, 0x3c, !PT ;  /* 0x0000000009097212 */ /* 0x000fe200078e3cff */
[----:B------:R-:W-:Y:S01]  /*3890*/  USEL UR22, UR4, URZ, UP0 ;  /* 0x000000ff04167287 */ /* 0x000fe20008000000 */
[----:B------:R1:W-:Y:S03]  /*38a0*/  UTCBAR [UR5], URZ ;  /* 0x000000ff050073e9 */ /* 0x0003e600080000ff */
[----:B------:R-:W-:Y:S01]  /*38b0*/  LOP3.LUT R11, R11, UR6, RZ, 0x3c, !PT ;  /* 0x000000060b0b7c12 */ /* 0x000fe2000f8e3cff */
[----:B------:R-:W-:Y:S07]  /*38c0*/  @P1 BRA `(.L_x_65) ;  /* 0xfffffff800b01947 */ /* 0x000fee000383ffff */
[----:B------:R-:W2:Y:S01]  /*38d0*/  S2UR UR8, SR_CgaCtaId ;  /* 0x00000000000879c3 */ /* 0x000ea20000008800 */
[----:B------:R-:W-:Y:S01]  /*38e0*/  ELECT P0, URZ, PT ;  /* 0x0000000000ff782f */ /* 0x000fe20003800000 */
[----:B------:R-:W-:Y:S01]  /*38f0*/  IMAD.MOV.U32 R0, RZ, RZ, 0x1 ;  /* 0x00000001ff007424 */ /* 0x000fe200078e00ff */
[----:B------:R-:W-:Y:S01]  /*3900*/  UIADD3 UR17, UPT, UPT, UR17, 0xa0, URZ ;  /* 0x000000a011117890 */ /* 0x000fe2000fffe0ff */
[----:B------:R-:W-:Y:S01]  /*3910*/  SHF.L.U32 R3, R11, 0x1f, RZ ;  /* 0x0000001f0b037819 */ /* 0x000fe200000006ff */
[----:B------:R-:W-:-:S03]  /*3920*/  UMOV UR4, 0x40 ;  /* 0x0000004000047882 */ /* 0x000fc60000000000 */
[----:B------:R-:W-:Y:S01]  /*3930*/  UVIRTCOUNT.DEALLOC.SMPOOL 0x80 ;  /* 0x000000800000784c */ /* 0x000fe20000000000 */
[----:B--2---:R-:W-:Y:S02]  /*3940*/  ULEA UR8, UR8, UR4, 0x18 ;  /* 0x0000000408087291 */ /* 0x004fe4000f8ec0ff */
[----:B------:R-:W-:-:S07]  /*3950*/  ULEA UR4, UR22, UR17, 0x3 ;  /* 0x0000001116047291 */ /* 0x000fce000f8e18ff */
[----:B------:R2:W-:Y:S02]  /*3960*/  @P0 STS.U8 [UR8+0x1c], R0 ;  /* 0x00001c00ff000988 */ /* 0x0005e40008000008 */
[----:B------:R-:W4:Y:S02]  /*3970*/  SYNCS.PHASECHK.TRANS64.TRYWAIT P0, [UR4], R3 ;  /* 0x00000003ff0075a7 */ /* 0x000f240008001104 */
[----:B--2-4-:R-:W-:Y:S05]  /*3980*/  @!P0 BRA `(.L_x_66) ;  /* 0x0000004000c48947 */ /* 0x014fea0003800000 */
.L_x_129:
[----:B------:R-:W-:-:S04]  /*3990*/  UIADD3 UR4, UPT, UPT, UR22, 0x1, URZ ;  /* 0x0000000116047890 */ /* 0x000fc8000fffe0ff */
[----:B------:R-:W-:-:S04]  /*39a0*/  UISETP.NE.AND UP0, UPT, UR4, 0x4, UPT ;  /* 0x000000040400788c */ /* 0x000fc8000bf05270 */
[----:B------:R-:W-:Y:S02]  /*39b0*/  USEL UR6, URZ, 0x1, UP0 ;  /* 0x00000001ff067887 */ /* 0x000fe40008000000 */
[----:B------:R-:W-:-:S04]  /*39c0*/  USEL UR4, UR4, URZ, UP0 ;  /* 0x000000ff04047287 */ /* 0x000fc80008000000 */
[----:B-1----:R-:W-:Y:S01]  /*39d0*/  ULEA UR5, UR4, UR17, 0x3 ;  /* 0x0000001104057291 */ /* 0x002fe2000f8e18ff */
[----:B------:R-:W-:-:S04]  /*39e0*/  LOP3.LUT R2, R11, UR6, RZ, 0x3c, !PT ;  /* 0x000000060b027c12 */ /* 0x000fc8000f8e3cff */
[----:B--2---:R-:W-:-:S04]  /*39f0*/  SHF.L.U32 R3, R2, 0x1f, RZ ;  /* 0x0000001f02037819 */ /* 0x004fc800000006ff */
[----:B------:R-:W1:Y:S02]  /*3a00*/  SYNCS.PHASECHK.TRANS64.TRYWAIT P0, [UR5], R3 ;  /* 0x00000003ff0075a7 */ /* 0x000e640008001105 */
[----:B-1----:R-:W-:Y:S05]  /*3a10*/  @!P0 BRA `(.L_x_67) ;  /* 0x0000004000b88947 */ /* 0x002fea0003800000 */
.L_x_131:
        /* <DEDUP_REMOVED lines=9> */
.L_x_133:
[----:B------:R-:W-:-:S04]  /*3ab0*/  UIADD3 UR4, UPT, UPT, UR4, 0x1, URZ ;  /* 0x0000000104047890 */ /* 0x000fc8000fffe0ff */
[----:B------:R-:W-:-:S04]  /*3ac0*/  UISETP.NE.AND UP0, UPT, UR4, 0x4, UPT ;  /* 0x000000040400788c */ /* 0x000fc8000bf05270 */
[----:B------:R-:W-:Y:S02]  /*3ad0*/  USEL UR5, URZ, 0x1, UP0 ;  /* 0x00000001ff057887 */ /* 0x000fe40008000000 */
[----:B------:R-:W-:-:S04]  /*3ae0*/  USEL UR4, UR4, URZ, UP0 ;  /* 0x000000ff04047287 */ /* 0x000fc80008000000 */
[----:B------:R-:W-:Y:S01]  /*3af0*/  ULEA UR4, UR4, UR17, 0x3 ;  /* 0x0000001104047291 */ /* 0x000fe2000f8e18ff */
[----:B-1----:R-:W-:-:S04]  /*3b00*/  LOP3.LUT R3, R2, UR5, RZ, 0x3c, !PT ;  /* 0x0000000502037c12 */ /* 0x002fc8000f8e3cff */
[----:B------:R-:W-:-:S04]  /*3b10*/  SHF.L.U32 R3, R3, 0x1f, RZ ;  /* 0x0000001f03037819 */ /* 0x000fc800000006ff */
[----:B------:R-:W1:Y:S02]  /*3b20*/  SYNCS.PHASECHK.TRANS64.TRYWAIT P0, [UR4], R3 ;  /* 0x00000003ff0075a7 */ /* 0x000e640008001104 */
[----:B-1----:R-:W-:Y:S05]  /*3b30*/  @!P0 BRA `(.L_x_69) ;  /* 0x0000004000a08947 */ /* 0x002fea0003800000 */
.L_x_135:
[----:B------:R-:W-:Y:S01]  /*3b40*/  NOP ;  /* 0x0000000000007918 */ /* 0x000fe20000000000 */
[----:B-1----:R-:W1:Y:S01]  /*3b50*/  LDS R0, [UR8+0x14] ;  /* 0x00001408ff007984 */ /* 0x002e620008000800 */
[----:B------:R-:W-:Y:S01]  /*3b60*/  ULOP3.LUT UR4, UR30, 0xffff, URZ, 0xc0, !UPT ;  /* 0x0000ffff1e047892 */ /* 0x000fe2000f8ec0ff */
[----:B------:R-:W-:Y:S01]  /*3b70*/  UMOV UR5, 0xffff ;  /* 0x0000ffff00057882 */ /* 0x000fe20000000000 */
[----:B------:R-:W-:Y:S02]  /*3b80*/  UMOV UR6, 0x1 ;  /* 0x0000000100067882 */ /* 0x000fe40000000000 */
[----:B------:R-:W-:-:S04]  /*3b90*/  USHF.R.U32.HI UR4, URZ, 0x5, UR4 ;  /* 0x00000005ff047899 */ /* 0x000fc80008011604 */
[----:B------:R-:W-:Y:S02]  /*3ba0*/  USHF.L.U32 UR5, UR5, UR4, URZ ;  /* 0x0000000405057299 */ /* 0x000fe400080006ff */
[----:B------:R-:W-:-:S04]  /*3bb0*/  USHF.L.U32 UR4, UR6, UR4, URZ ;  /* 0x0000000406047299 */ /* 0x000fc800080006ff */
[----:B-1----:R-:W-:-:S04]  /*3bc0*/  LOP3.LUT R0, R0, UR5, RZ, 0xc0, !PT ;  /* 0x0000000500007c12 */ /* 0x002fc8000f8ec0ff */
[----:B------:R-:W-:-:S13]  /*3bd0*/  ISETP.NE.AND P0, PT, R0, UR5, PT ;  /* 0x0000000500007c0c */ /* 0x000fda000bf05270 */
[----:B------:R-:W-:Y:S05]  /*3be0*/  @P0 BRA `(.L_x_70) ;  /* 0x0000000000580947 */ /* 0x000fea0003800000 */
[----:B------:R-:W1:Y:S02]  /*3bf0*/  LDS R0, [UR8+0x18] ;  /* 0x00001808ff007984 */ /* 0x000e640008000800 */
[----:B-1----:R-:W-:-:S04]  /*3c00*/  LOP3.LUT R0, R0, UR4, RZ, 0xc0, !PT ;  /* 0x0000000400007c12 */ /* 0x002fc8000f8ec0ff */
[----:B------:R-:W-:-:S13]  /*3c10*/  ISETP.NE.AND P0, PT, R0, UR4, PT ;  /* 0x0000000400007c0c */ /* 0x000fda000bf05270 */
[----:B------:R-:W-:Y:S05]  /*3c20*/  @P0 BRA `(.L_x_71) ;  /* 0x00000000003c0947 */ /* 0x000fea0003800000 */
[----:B------:R-:W1:Y:S01]  /*3c30*/  S2R R2, SR_LANEID ;  /* 0x0000000000027919 */ /* 0x000e620000000000 */
[----:B------:R-:W-:Y:S01]  /*3c40*/  ULOP3.LUT UR5, URZ, UR5, URZ, 0x33, !UPT ;  /* 0x00000005ff057292 */ /* 0x000fe2000f8e33ff */
[----:B------:R-:W-:Y:S01]  /*3c50*/  LOP3.LUT R4, RZ, UR4, RZ, 0x33, !PT ;  /* 0x00000004ff047c12 */ /* 0x000fe2000f8e33ff */
[----:B------:R-:W-:Y:S02]  /*3c60*/  VOTEU.ANY UR4, UPT, PT ;  /* 0x0000000000047886 */ /* 0x000fe400038e0100 */
[----:B------:R-:W-:Y:S01]  /*3c70*/  UFLO.U32 UR4, UR4 ;  /* 0x00000004000472bd */ /* 0x000fe200080e0000 */
[----:B------:R-:W2:Y:S01]  /*3c80*/  REDUX UR6, R4 ;  /* 0x00000000040673c4 */ /* 0x000ea20000000000 */
[----:B------:R-:W-:-:S06]  /*3c90*/  IMAD.U32 R0, RZ, RZ, UR5 ;  /* 0x00000005ff007e24 */ /* 0x000fcc000f8e00ff */
[----:B------:R4:W-:Y:S01]  /*3ca0*/  UTCATOMSWS.AND URZ, UR5 ;  /* 0x0000000500ff79e3 */ /* 0x0009e20008000000 */
[----:B------:R-:W3:Y:S01]  /*3cb0*/  REDUX UR7, R0 ;  /* 0x00000000000773c4 */ /* 0x000ee20000000000 */
[----:B-1----:R-:W-:Y:S01]  /*3cc0*/  ISETP.EQ.U32.AND P0, PT, R2, UR4, PT ;  /* 0x0000000402007c0c */ /* 0x002fe2000bf02070 */
[----:B--2---:R-:W-:Y:S01]  /*3cd0*/  IMAD.U32 R2, RZ, RZ, UR6 ;  /* 0x00000006ff027e24 */ /* 0x004fe2000f8e00ff */
[----:B---3--:R-:W-:-:S11]  /*3ce0*/  MOV R3, UR7 ;  /* 0x0000000700037c02 */ /* 0x008fd60008000f00 */
[----:B------:R4:W-:Y:S04]  /*3cf0*/  @P0 ATOMS.AND RZ, [UR8+0x14], R3 ;  /* 0x00001403ffff098c */ /* 0x0009e8000a800008 */
[----:B------:R4:W-:Y:S01]  /*3d00*/  @P0 ATOMS.AND RZ, [UR8+0x18], R2 ;  /* 0x00001802ffff098c */ /* 0x0009e2000a800008 */
[----:B------:R-:W-:Y:S05]  /*3d10*/  BRA `(.L_x_72) ;  /* 0x0000000000147947 */ /* 0x000fea0003800000 */
.L_x_71:
[----:B------:R-:W-:Y:S02]  /*3d20*/  MOV R2, 0x3d40 ;  /* 0x00003d4000027802 */ /* 0x000fe40000000f00 */
[----:B---3-5:R-:W-:Y:S05]  /*3d30*/  CALL.REL.NOINC `($__internal_0_$__cuda_sm10x_tcgen05_guardrail_trap_col_being_dealloced_not_returned_by_alloc) ;  /* 0x0000004000fc7944 */ /* 0x028fea0003c00000 */
[----:B------:R-:W-:Y:S05]  /*3d40*/  BRA `(.L_x_72) ;  /* 0x0000000000087947 */ /* 0x000fea0003800000 */
.L_x_70:
[----:B------:R-:W-:Y:S02]  /*3d50*/  MOV R2, 0x3d70 ;  /* 0x00003d7000027802 */ /* 0x000fe40000000f00 */
[----:B---3-5:R-:W-:Y:S05]  /*3d60*/  CALL.REL.NOINC `($__internal_2_$__cuda_sm10x_tcgen05_guardrail_trap_unallocated_columns_being_dealloced) ;  /* 0x0000004400087944 */ /* 0x028fea0003c00000 */
.L_x_72:
[----:B------:R-:W-:Y:S01]  /*3d70*/  NOP ;  /* 0x0000000000007918 */ /* 0x000fe20000000000 */
[----:B----4-:R-:W-:Y:S05]  /*3d80*/  EXIT ;  /* 0x000000000000794d */ /* 0x010fea0003800000 */
.L_x_54:
[----:B------:R-:W-:-:S09]  /*3d90*/  UISETP.NE.OR UP0, UPT, UR17, 0x3, !UP3 ;  /* 0x000000031100788c */ /* 0x000fd2000df05670 */
[----:B------:R-:W-:Y:S05]  /*3da0*/  BRA.U UP0, `(.L_x_73) ;  /* 0x0000000d00807547 */ /* 0x000fea000b800000 */
[----:B------:R-:W2:Y:S01]  /*3db0*/  S2UR UR10, SR_CgaCtaId ;  /* 0x00000000000a79c3 */ /* 0x000ea20000008800 */
[----:B------:R-:W3:Y:S01]  /*3dc0*/  LDCU UR32, c[0x0][0x370] ;  /* 0x00006e00ff2077ac */ /* 0x000ee20008000800 */
[----:B------:R-:W-:Y:S02]  /*3dd0*/  HFMA2 R13, -RZ, RZ, 0, 0 ;  /* 0x00000000ff0d7431 */ /* 0x000fe400000001ff */
[----:B------:R-:W-:Y:S01]  /*3de0*/  IMAD.MOV.U32 R15, RZ, RZ, 0x1 ;  /* 0x00000001ff0f7424 */ /* 0x000fe200078e00ff */
[----:B------:R-:W-:Y:S01]  /*3df0*/  MOV R7, 0x1000 ;  /* 0x0000100000077802 */ /* 0x000fe20000000f00 */
[----:B------:R-:W3:Y:S01]  /*3e00*/  LDCU.128 UR28, c[0x0][0xb10] ;  /* 0x00016200ff1c77ac */ /* 0x000ee20008000c00 */
[----:B------:R-:W-:Y:S01]  /*3e10*/  IMAD.MOV.U32 R14, RZ, RZ, RZ ;  /* 0x000000ffff0e7224 */ /* 0x000fe200078e00ff */
[----:B------:R-:W4:Y:S01]  /*3e20*/  LDC.64 R16, c[0x0][0x348] ;  /* 0x0000d200ff107b82 */ /* 0x000f220000000a00 */
[----:B------:R-:W1:Y:S01]  /*3e30*/  LDCU UR27, c[0x0][0x374] ;  /* 0x00006e80ff1b77ac */ /* 0x000e620008000800 */
[----:B------:R-:W2:Y:S06]  /*3e40*/  LDCU UR15, c[0x0][0xb0c] ;  /* 0x00016180ff0f77ac */ /* 0x000eac0008000800 */
[----:B------:R-:W4:Y:S01]  /*3e50*/  LDC.64 R2, c[0x0][0x888] ;  /* 0x00022200ff027b82 */ /* 0x000f220000000a00 */
[----:B------:R-:W2:Y:S01]  /*3e60*/  LDCU UR39, c[0x0][0xb20] ;  /* 0x00016400ff2777ac */ /* 0x000ea20008000800 */
[----:B------:R-:W2:Y:S06]  /*3e70*/  LDCU UR4, c[0x0][0xb30] ;  /* 0x00016600ff0477ac */ /* 0x000eac0008000800 */
[----:B------:R-:W4:Y:S01]  /*3e80*/  LDC.64 R4, c[0x0][0x890] ;  /* 0x00022400ff047b82 */ /* 0x000f220000000a00 */
[----:B------:R-:W-:Y:S01]  /*3e90*/  UMOV UR21, 0x400 ;  /* 0x0000040000157882 */ /* 0x000fe20000000000 */
[----:B---3--:R-:W-:-:S02]  /*3ea0*/  UIMAD.WIDE.U32 UR6, UR32, UR28, URZ ;  /* 0x0000001c200672a5 */ /* 0x008fc4000f8e00ff */
[----:B-1----:R-:W-:Y:S02]  /*3eb0*/  UIMAD.WIDE.U32 UR8, UR27, UR31, URZ ;  /* 0x0000001f1b0872a5 */ /* 0x002fe4000f8e00ff */
[----:B--2---:R-:W-:Y:S02]  /*3ec0*/  ULEA UR21, UR10, UR21, 0x18 ;  /* 0x000000150a157291 */ /* 0x004fe4000f8ec0ff */
[----:B------:R-:W-:Y:S02]  /*3ed0*/  UPLOP3.LUT UP3, UPT, UPT, UPT, UPT, 0x40, 0x4 ;  /* 0x000000000004789c */ /* 0x000fe40003f6e870 */
[----:B------:R-:W-:Y:S02]  /*3ee0*/  UIADD3 UR33, UPT, UPT, UR21, 0x38, URZ ;  /* 0x0000003815217890 */ /* 0x000fe4000fffe0ff */
[----:B------:R-:W-:Y:S01]  /*3ef0*/  UIADD3 UR17, UPT, UPT, UR21, 0x30, URZ ;  /* 0x0000003015117890 */ /* 0x000fe2000fffe0ff */
[----:B------:R-:W-:Y:S01]  /*3f00*/  UMOV UR6, UR7 ;  /* 0x0000000700067c82 */ /* 0x000fe20008000000 */
[----:B------:R-:W-:Y:S01]  /*3f10*/  UMOV UR35, UR9 ;  /* 0x0000000900237c82 */ /* 0x000fe20008000000 */
[----:B------:R-:W-:-:S02]  /*3f20*/  UISETP.GE.AND UP0, UPT, UR42, 0x1, UPT ;  /* 0x000000012a00788c */ /* 0x000fc4000bf06270 */
[----:B------:R-:W-:Y:S01]  /*3f30*/  UISETP.NE.AND UP4, UPT, UR42, 0x1, UPT ;  /* 0x000000012a00788c */ /* 0x000fe2000bf85270 */
[----:B------:R-:W1:Y:S01]  /*3f40*/  LDCU.64 UR22, c[0x0][0xb28] ;  /* 0x00016500ff1677ac */ /* 0x000e620008000a00 */
[----:B------:R-:W-:Y:S02]  /*3f50*/  UISETP.NE.AND UP6, UPT, UR15, 0x1, UPT ;  /* 0x000000010f00788c */ /* 0x000fe4000bfc5270 */
[----:B------:R-:W-:Y:S02]  /*3f60*/  UISETP.NE.AND UP5, UPT, UR30, 0x1, UPT ;  /* 0x000000011e00788c */ /* 0x000fe4000bfa5270 */
[----:B------:R-:W-:Y:S02]  /*3f70*/  UPRMT UR33, UR10, 0x654, UR33 ;  /* 0x000006540a217896 */ /* 0x000fe40008000021 */
[----:B------:R-:W-:Y:S02]  /*3f80*/  USHF.R.U32.HI UR37, URZ, UR29, UR6 ;  /* 0x0000001dff257299 */ /* 0x000fe40008011606 */
[----:B------:R-:W-:-:S02]  /*3f90*/  UPRMT UR34, UR10, 0x654, UR17 ;  /* 0x000006540a227896 */ /* 0x000fc40008000011 */
[----:B------:R-:W-:Y:S02]  /*3fa0*/  USHF.R.U32.HI UR35, URZ, UR39, UR35 ;  /* 0x00000027ff237299 */ /* 0x000fe40008011623 */
[----:B------:R-:W-:-:S11]  /*3fb0*/  UISETP.NE.AND UP2, UPT, UR4, 0x1, UPT ;  /* 0x000000010400788c */ /* 0x000fd6000bf45270 */
.L_x_82:
[C---:B------:R-:W-:Y:S02]  /*3fc0*/  LEA R12, R14.reuse, UR21, 0x3 ;  /* 0x000000150e0c7c11 */ /* 0x040fe4000f8e18ff */
[----:B------:R-:W-:Y:S02]  /*3fd0*/  SHF.L.U32 R9, R13, 0x1f, RZ ;  /* 0x0000001f0d097819 */ /* 0x000fe400000006ff */
[----:B------:R-:W-:Y:S02]  /*3fe0*/  LEA R10, R14, UR21, 0x4 ;  /* 0x000000150e0a7c11 */ /* 0x000fe4000f8e20ff */
[----:B--2---:R-:W2:Y:S02]  /*3ff0*/  SYNCS.PHASECHK.TRANS64.TRYWAIT P0, [R12+URZ+0x60], R9 ;  /* 0x000060090c0075a7 */ /* 0x004ea400080011ff */
[----:B--2---:R-:W-:Y:S05]  /*4000*/  @!P0 BRA `(.L_x_74) ;  /* 0x0000003c00848947 */ /* 0x004fea0003800000 */
.L_x_136:
[----:B--2---:R-:W2:Y:S01]  /*4010*/  LDS.128 R8, [R10+0xf0] ;  /* 0x0000f0000a087984 */ /* 0x004ea20000000c00 */
[----:B------:R-:W-:Y:S01]  /*4020*/  UISETP.GE.AND UP0, UPT, UR42, 0x1, UPT ;  /* 0x000000012a00788c */ /* 0x000fe2000bf06270 */
[----:B------:R-:W-:Y:S01]  /*4030*/  @!PT LDS RZ, [RZ] ;  /* 0x00000000fffff984 */ /* 0x000fe20000000800 */
[----:B------:R-:W-:Y:S01]  /*4040*/  @!PT LDS RZ, [RZ] ;  /* 0x00000000fffff984 */ /* 0x000fe20000000800 */
[----:B------:R-:W-:Y:S01]  /*4050*/  @!PT LDS RZ, [RZ] ;  /* 0x00000000fffff984 */ /* 0x000fe20000000800 */
[----:B------:R-:W-:Y:S01]  /*4060*/  @!PT LDS RZ, [RZ] ;  /* 0x00000000fffff984 */ /* 0x000fe20000000800 */
[----:B------:R3:W-:Y:S06]  /*4070*/  MEMBAR.ALL.CTA ;  /* 0x0000000000007992 */ /* 0x0007ec0000008000 */
[----:B---3--:R-:W3:Y:S01]  /*4080*/  FENCE.VIEW.ASYNC.S ;  /* 0x00000000000073c6 */ /* 0x008ee20000000000 */
[----:B--2---:R-:W-:Y:S11]  /*4090*/  LOP3.LUT P0, RZ, R10, 0x1, RZ, 0xc0, !PT ;  /* 0x000000010aff7812 */ /* 0x004ff6000780c0ff */
[----:B------:R-:W-:Y:S02]  /*40a0*/  @!UPT UIADD3 URZ, UPT, UPT, URZ, URZ, URZ ;  /* 0x000000fffffff290 */ /* 0x000fe4000fffe0ff */
[----:B---3--:R-:W-:Y:S01]  /*40b0*/  VOTEU.ANY UP1, P0 ;  /* 0x0000000000ff7886 */ /* 0x008fe20000020100 */
[----:B------:R-:W-:Y:S11]  /*40c0*/  PLOP3.LUT P0, PT, PT, PT, UP1, 0x80, 0x8 ;  /* 0x000000000008781c */ /* 0x000ff60003f0f018 */
[----:B------:R-:W-:Y:S02]  /*40d0*/  @!UPT UIADD3 URZ, UPT, UPT, URZ, URZ, URZ ;  /* 0x000000fffffff290 */ /* 0x000fe4000fffe0ff */
[----:B------:R-:W-:Y:S02]  /*40e0*/  @P0 SHF.R.U32.HI R0, RZ, 0x10, R9 ;  /* 0x00000010ff000819 */ /* 0x000fe40000011609 */
[----:B------:R-:W-:Y:S02]  /*40f0*/  @P0 MOV R6, R8 ;  /* 0x0000000800060202 */ /* 0x000fe40000000f00 */
[----:B------:R-:W-:Y:S01]  /*4100*/  @P0 R2UR UR4, R0 ;  /* 0x00000000000402ca */ /* 0x000fe200000e0000 */
[----:B------:R-:W-:Y:S01]  /*4110*/  VIADD R0, R12, 0x70 ;  /* 0x000000700c007836 */ /* 0x000fe20000000000 */
[----:B------:R-:W-:Y:S02]  /*4120*/  @P0 LOP3.LUT R8, R9, 0xffff, RZ, 0xc0, !PT ;  /* 0x0000ffff09080812 */ /* 0x000fe400078ec0ff */
[----:B------:R-:W-:Y:S02]  /*4130*/  @P0 R2UR UR6, R6 ;  /* 0x00000000060602ca */ /* 0x000fe400000e0000 */
[----:B------:R-:W-:Y:S02]  /*4140*/  PRMT R0, RZ, 0x654, R0 ;  /* 0x00000654ff007816 */ /* 0x000fe40000000000 */
[----:B------:R-:W-:Y:S02]  /*4150*/  @P0 R2UR UR5, R8 ;  /* 0x00000000080502ca */ /* 0x000fe400000e0000 */
[----:B------:R2:W-:Y:S03]  /*4160*/  SYNCS.ARRIVE.TRANS64.RED.A1T0 RZ, [R0+URZ], RZ ;  /* 0x000000ff00ff79a7 */ /* 0x0005e600081004ff */
[----:B------:R-:W-:Y:S04]  /*4170*/  @UP1 UMOV UR26, UR4 ;  /* 0x00000004001a1c82 */ /* 0x000fe80008000000 */
[----:B------:R-:W-:Y:S04]  /*4180*/  @UP1 UMOV UR14, UR6 ;  /* 0x00000006000e1c82 */ /* 0x000fe80008000000 */
[----:B------:R-:W-:Y:S01]  /*4190*/  @UP1 UMOV UR13, UR5 ;  /* 0x00000005000d1c82 */ /* 0x000fe20008000000 */
[----:B------:R-:W-:Y:S05]  /*41a0*/  BRA.U !UP0, `(.L_x_75) ;  /* 0x0000000108a47547 */ /* 0x000fea000b800000 */
[----:B------:R-:W-:Y:S02]  /*41b0*/  UIMAD.WIDE.U32 UR8, UR13, UR31, URZ ;  /* 0x0000001f0d0872a5 */ /* 0x000fe4000f8e00ff */
[----:B------:R-:W-:Y:S02]  /*41c0*/  UIMAD.WIDE.U32 UR10, UR14, UR28, URZ ;  /* 0x0000001c0e0a72a5 */ /* 0x000fe4000f8e00ff */
[----:B------:R-:W-:Y:S02]  /*41d0*/  USEL UR4, UR27, UR35, !UP5 ;  /* 0x000000231b047287 */ /* 0x000fe4000e800000 */
[----:B------:R-:W-:Y:S02]  /*41e0*/  USEL UR7, UR32, UR37, !UP6 ;  /* 0x0000002520077287 */ /* 0x000fe4000f000000 */
[----:B-1----:R-:W-:Y:S02]  /*41f0*/  UIMAD.WIDE.U32 UR18, UR4, UR22, URZ ;  /* 0x00000016041272a5 */ /* 0x002fe4000f8e00ff */
[----:B------:R-:W-:Y:S01]  /*4200*/  UIMAD.WIDE.U32 UR24, UR7, UR22, URZ ;  /* 0x00000016071872a5 */ /* 0x000fe2000f8e00ff */
[----:B------:R-:W-:Y:S02]  /*4210*/  UMOV UR5, UR9 ;  /* 0x0000000900057c82 */ /* 0x000fe40008000000 */
[----:B------:R-:W-:Y:S03]  /*4220*/  USHF.R.U32.HI UR6, URZ, UR39, UR5 ;  /* 0x00000027ff067299 */ /* 0x000fe60008011605 */
[----:B------:R-:W-:Y:S01]  /*4230*/  UMOV UR5, UR11 ;  /* 0x0000000b00057c82 */ /* 0x000fe20008000000 */
[----:B------:R-:W-:Y:S02]  /*4240*/  USEL UR6, UR13, UR6, !UP5 ;  /* 0x000000060d067287 */ /* 0x000fe4000e800000 */
[----:B------:R-:W-:Y:S02]  /*4250*/  USHF.R.U32.HI UR8, URZ, UR29, UR5 ;  /* 0x0000001dff087299 */ /* 0x000fe40008011605 */
[----:B------:R-:W-:Y:S01]  /*4260*/  UIMAD.WIDE.U32 UR10, UR6, UR22, URZ ;  /* 0x00000016060a72a5 */ /* 0x000fe2000f8e00ff */
[----:B------:R-:W-:Y:S02]  /*4270*/  UMOV UR5, UR19 ;  /* 0x0000001300057c82 */ /* 0x000fe40008000000 */
[----:B------:R-:W-:Y:S03]  /*4280*/  @UP4 USHF.R.U32.HI UR4, URZ, UR23, UR5 ;  /* 0x00000017ff044299 */ /* 0x000fe60008011605 */
[----:B------:R-:W-:Y:S01]  /*4290*/  UMOV UR5, UR25 ;  /* 0x0000001900057c82 */ /* 0x000fe20008000000 */
[----:B------:R-:W-:Y:S02]  /*42a0*/  UIMAD UR4, UR42, UR4, URZ ;  /* 0x000000042a0472a4 */ /* 0x000fe4000f8e02ff */
[----:B------:R-:W-:Y:S02]  /*42b0*/  @UP4 USHF.R.U32.HI UR7, URZ, UR23, UR5 ;  /* 0x00000017ff074299 */ /* 0x000fe40008011605 */
[----:B------:R-:W-:Y:S02]  /*42c0*/  USEL UR5, UR14, UR8, !UP6 ;  /* 0x000000080e057287 */ /* 0x000fe4000f000000 */
[----:B------:R-:W-:Y:S02]  /*42d0*/  UIMAD UR8, UR42, UR7, URZ ;  /* 0x000000072a0872a4 */ /* 0x000fe4000f8e02ff */
[----:B------:R-:W-:Y:S03]  /*42e0*/  UISETP.GE.AND UP0, UPT, UR6, UR4, UPT ;  /* 0x000000040600728c */ /* 0x000fe6000bf06270 */
[----:B------:R-:W-:Y:S01]  /*42f0*/  UMOV UR4, UR11 ;  /* 0x0000000b00047c82 */ /* 0x000fe20008000000 */
[----:B------:R-:W-:Y:S02]  /*4300*/  UISETP.GE.OR UP0, UPT, UR5, UR8, UP0 ;  /* 0x000000080500728c */ /* 0x000fe40008706670 */
[----:B------:R-:W-:Y:S02]  /*4310*/  USHF.R.U32.HI UR4, URZ, UR23, UR4 ;  /* 0x00000017ff047299 */ /* 0x000fe40008011604 */
[----:B------:R-:W-:Y:S02]  /*4320*/  UIMAD.WIDE.U32 UR8, UR5, UR22, URZ ;  /* 0x00000016050872a5 */ /* 0x000fe4000f8e00ff */
[----:B------:R-:W-:Y:S04]  /*4330*/  USEL UR10, UR6, UR4, !UP4 ;  /* 0x00000004060a7287 */ /* 0x000fe8000e000000 */
[----:B------:R-:W-:Y:S01]  /*4340*/  UIADD3 UR11, UPT, UPT, -UR10, URZ, URZ ;  /* 0x000000ff0a0b7290 */ /* 0x000fe2000fffe1ff */
[----:B------:R-:W-:Y:S02]  /*4350*/  @!UP0 UMOV UR4, UR9 ;  /* 0x0000000900048c82 */ /* 0x000fe40008000000 */
[----:B------:R-:W-:Y:S02]  /*4360*/  @!UP0 USHF.R.U32.HI UR4, URZ, UR23, UR4 ;  /* 0x00000017ff048299 */ /* 0x000fe40008011604 */
[----:B------:R-:W-:Y:S02]  /*4370*/  UIMAD UR8, UR42, UR11, UR6 ;  /* 0x0000000b2a0872a4 */ /* 0x000fe4000f8e0206 */
[----:B------:R-:W-:Y:S04]  /*4380*/  @!UP0 USEL UR4, UR5, UR4, !UP4 ;  /* 0x0000000405048287 */ /* 0x000fe8000e000000 */
[----:B------:R-:W-:Y:S02]  /*4390*/  @!UP0 UIMAD UR8, UR7, UR8, UR4 ;  /* 0x00000008070882a4 */ /* 0x000fe4000f8e0204 */
[----:B------:R-:W-:Y:S02]  /*43a0*/  @!UP0 UIADD3 UR9, UPT, UPT, UR10, -UR4, URZ ;  /* 0x800000040a098290 */ /* 0x000fe4000fffe0ff */
[----:B------:R-:W-:Y:S02]  /*43b0*/  UIADD3 UR4, UPT, UPT, -UR5, URZ, URZ ;  /* 0x000000ff05047290 */ /* 0x000fe4000fffe1ff */
[----:B------:R-:W-:Y:S02]  /*43c0*/  UIADD3 UR7, UPT, UPT, -UR6, URZ, URZ ;  /* 0x000000ff06077290 */ /* 0x000fe4000fffe1ff */
[----:B------:R-:W-:Y:S02]  /*43d0*/  @!UP0 UIMAD UR6, UR9, UR42, UR5 ;  /* 0x0000002a090682a4 */ /* 0x000fe4000f8e0205 */
[----:B------:R-:W-:Y:S02]  /*43e0*/  UIMAD UR14, UR15, UR4, UR14 ;  /* 0x000000040f0e72a4 */ /* 0x000fe4000f8e020e */
[----:B------:R-:W-:Y:S01]  /*43f0*/  UIMAD UR13, UR30, UR7, UR13 ;  /* 0x000000071e0d72a4 */ /* 0x000fe2000f8e020d */
[----:B------:R-:W-:Y:S02]  /*4400*/  @!UP0 UMOV UR5, UR8 ;  /* 0x0000000800058c82 */ /* 0x000fe40008000000 */
[----:B------:R-:W-:Y:S02]  /*4410*/  UIMAD UR14, UR5, UR15, UR14 ;  /* 0x0000000f050e72a4 */ /* 0x000fe4000f8e020e */
[----:B------:R-:W-:Y:S11]  /*4420*/  UIMAD UR13, UR6, UR30, UR13 ;  /* 0x0000001e060d72a4 */ /* 0x000ff6000f8e020d */
[----:B------:R-:W-:Y:S01]  /*4430*/  @!UPT UIADD3 URZ, UPT, UPT, URZ, URZ, URZ ;  /* 0x000000fffffff290 */ /* 0x000fe2000fffe0ff */
.L_x_75:
[----:B------:R-:W3:Y:S01]  /*4440*/  @!UP2 LDCU.128 UR8, c[0x0][0xb10] ;  /* 0x00016200ff08a7ac */ /* 0x000ee20008000c00 */
[C---:B----4-:R-:W-:Y:S02]  /*4450*/  ISETP.NE.U32.AND P1, PT, R4.reuse, RZ, PT ;  /* 0x000000ff0400720c */ /* 0x050fe40003f25070 */
[----:B------:R-:W-:Y:S02]  /*4460*/  ISETP.NE.U32.AND P0, PT, R4, RZ, PT ;  /* 0x000000ff0400720c */ /* 0x000fe40003f05070 */
[C---:B------:R-:W-:Y:S02]  /*4470*/  ISETP.NE.AND.EX P1, PT, R5.reuse, RZ, PT, P1 ;  /* 0x000000ff0500720c */ /* 0x040fe40003f25310 */
[----:B------:R-:W-:Y:S01]  /*4480*/  ISETP.NE.AND.EX P0, PT, R5, RZ, PT, P0 ;  /* 0x000000ff0500720c */ /* 0x000fe20003f05300 */
[----:B------:R-:W4:Y:S01]  /*4490*/  @!UP2 LDCU UR5, c[0x0][0xb0c] ;  /* 0x00016180ff05a7ac */ /* 0x000f220008000800 */
[----:B------:R-:W-:Y:S01]  /*44a0*/  SHF.L.U32 R9, R15, 0x1f, RZ ;  /* 0x0000001f0f097819 */ /* 0x000fe200000006ff */
[----:B------:R-:W-:Y:S02]  /*44b0*/  USHF.L.U32 UR19, UR16, 0x6, URZ ;  /* 0x0000000610137899 */ /* 0x000fe400080006ff */
[----:B------:R-:W-:Y:S02]  /*44c0*/  USHF.L.U32 UR18, UR20, 0x7, URZ ;  /* 0x0000000714127899 */ /* 0x000fe400080006ff */
[----:B---3--:R-:W-:Y:S07]  /*44d0*/  UIMAD.WIDE.U32 UR6, UR14, UR8, URZ ;  /* 0x000000080e0672a5 */ /* 0x008fee000f8e00ff */
[----:B------:R-:W-:Y:S01]  /*44e0*/  @!UP2 UMOV UR4, UR7 ;  /* 0x000000070004ac82 */ /* 0x000fe20008000000 */
[----:B----4-:R-:W-:Y:S02]  /*44f0*/  @!UP2 UISETP.NE.AND UP0, UPT, UR5, 0x1, UPT ;  /* 0x000000010500a88c */ /* 0x010fe4000bf05270 */
[----:B------:R-:W-:Y:S02]  /*4500*/  @!UP2 USHF.R.U32.HI UR4, URZ, UR9, UR4 ;  /* 0x00000009ff04a299 */ /* 0x000fe40008011604 */
[----:B------:R-:W-:Y:S02]  /*4510*/  UIMAD.WIDE.U32 UR6, UR13, UR11, URZ ;  /* 0x0000000b0d0672a5 */ /* 0x000fe4000f8e00ff */
[----:B------:R-:W-:Y:S02]  /*4520*/  @!UP2 USEL UR8, UR14, UR4, !UP0 ;  /* 0x000000040e08a287 */ /* 0x000fe4000c000000 */
[----:B------:R-:W-:Y:S03]  /*4530*/  @!UP2 UISETP.NE.AND UP0, UPT, UR10, 0x1, UPT ;  /* 0x000000010a00a88c */ /* 0x000fe6000bf05270 */
[----:B------:R-:W-:Y:S02]  /*4540*/  @!UP2 UMOV UR6, UR7 ;  /* 0x000000070006ac82 */ /* 0x000fe40008000000 */
[----:B------:R-:W3:Y:S02]  /*4550*/  @!UP2 LDCU UR4, c[0x0][0xb20] ;  /* 0x00016400ff04a7ac */ /* 0x000ee40008000800 */
[----:B---3--:R-:W-:Y:S04]  /*4560*/  @!UP2 USHF.R.U32.HI UR6, URZ, UR4, UR6 ;  /* 0x00000004ff06a299 */ /* 0x008fe80008011606 */
[----:B------:R-:W-:Y:S04]  /*4570*/  @!UP2 USEL UR6, UR13, UR6, !UP0 ;  /* 0x000000060d06a287 */ /* 0x000fe8000c000000 */
[----:B------:R-:W-:Y:S02]  /*4580*/  @!UP2 UIADD3 UR4, UPT, UPT, -UR8, UR6, URZ ;  /* 0x000000060804a290 */ /* 0x000fe4000fffe1ff */
[----:B------:R-:W-:Y:S02]  /*4590*/  @!UP2 UIADD3 UR6, UPT, UPT, UR8, -UR6, URZ ;  /* 0x800000060806a290 */ /* 0x000fe4000fffe0ff */
[----:B------:R-:W-:Y:S02]  /*45a0*/  @!UP2 UIMAD UR14, UR4, UR5, UR14 ;  /* 0x00000005040ea2a4 */ /* 0x000fe4000f8e020e */
[----:B------:R-:W-:Y:S01]  /*45b0*/  @!UP2 UIMAD UR13, UR6, UR10, UR13 ;  /* 0x0000000a060da2a4 */ /* 0x000fe2000f8e020d */
[----:B------:R-:W-:Y:S11]  /*45c0*/  BRA.U UP3, `(.L_x_76) ;  /* 0x0000000103107547 */ /* 0x000ff6000b800000 */
[----:B--2---:R-:W-:Y:S04]  /*45d0*/  MOV R0, UR38 ;  /* 0x0000002600007c02 */ /* 0x004fe80008000f00 */
[----:B------:R-:W-:Y:S04]  /*45e0*/  SHF.L.U32 R11, R0, 0x1f, RZ ;  /* 0x0000001f000b7819 */ /* 0x000fe800000006ff */
[----:B------:R-:W2:Y:S02]  /*45f0*/  SYNCS.PHASECHK.TRANS64.TRYWAIT P2, [UR21+0x58], R11 ;  /* 0x0000580bff0075a7 */ /* 0x000ea40008041115 */
[----:B--2---:R-:W-:Y:S05]  /*4600*/  @!P2 BRA `(.L_x_77) ;  /* 0x000000380018a947 */ /* 0x004fea0003800000 */
.L_x_76:
[----:B------:R-:W-:Y:S05]  /*4610*/  @!P1 BRA `(.L_x_78) ;  /* 0x0000000000309947 */ /* 0x000fea0003800000 */
[----:B------:R-:W-:Y:S01]  /*4620*/  ISETP.NE.U32.AND P1, PT, R2, RZ, PT ;  /* 0x000000ff0200720c */ /* 0x000fe20003f25070 */
[----:B------:R-:W3:Y:S01]  /*4630*/  LDCU.64 UR4, c[0x0][0x358] ;  /* 0x00006b00ff0477ac */ /* 0x000ee20008000a00 */
[----:B------:R-:W-:Y:S02]  /*4640*/  IMAD.MOV.U32 R84, RZ, RZ, 0x1 ;  /* 0x00000001ff547424 */ /* 0x000fe400078e00ff */
[----:B------:R-:W-:Y:S11]  /*4650*/  ISETP.NE.AND.EX P1, PT, R3, RZ, PT, P1 ;  /* 0x000000ff0300720c */ /* 0x000ff60003f25310 */
[----:B------:R-:W-:Y:S02]  /*4660*/  @!UPT UIADD3 URZ, UPT, UPT, URZ, URZ, URZ ;  /* 0x000000fffffff290 */ /* 0x000fe4000fffe0ff */
[----:B--2---:R-:W2:Y:S01]  /*4670*/  @P1 LDC.64 R10, c[0x0][0x888] ;  /* 0x00022200ff0a1b82 */ /* 0x004ea20000000a00 */
[----:B------:R-:W-:Y:S04]  /*4680*/  @P1 IMAD R0, R4, UR36, RZ ;  /* 0x0000002404001c24 */ /* 0x000fe8000f8e02ff */
[----:B--2---:R-:W-:Y:S04]  /*4690*/  @P1 IMAD.WIDE R10, R0, 0x4, R10 ;  /* 0x00000004000a1825 */ /* 0x004fe800078e020a */
[----:B------:R-:W-:Y:S01]  /*46a0*/  HFMA2 R0, -RZ, RZ, 0, 5.9604644775390625e-08 ;  /* 0x00000001ff007431 */ /* 0x000fe200000001ff */
[----:B---3-5:R3:W5:Y:S04]  /*46b0*/  @P1 LDG.E R41, desc[UR4][R10.64] ;  /* 0x000000040a291981 */ /* 0x028768000c1e1900 */
[----:B------:R-:W-:Y:S01]  /*46c0*/  @!P1 PRMT R84, R0, 0x7610, R84 ;  /* 0x0000761000549816 */ /* 0x000fe20000000054 */
[----:B---3--:R-:W4:Y:S06]  /*46d0*/  @!P1 LDC R41, c[0x0][0x880] ;  /* 0x00022000ff299b82 */ /* 0x008f2c0000000800 */
.L_x_78:
[----:B----45:R-:W-:Y:S01]  /*46e0*/  @!P0 FSETP.EQ.AND P1, PT, R41, RZ, PT ;  /* 0x000000ff2900820b */ /* 0x030fe20003f22000 */
[----:B------:R-:W-:Y:S01]  /*46f0*/  @!UPT UIADD3 URZ, UPT, UPT, URZ, URZ, URZ ;  /* 0x000000fffffff290 */ /* 0x000fe2000fffe0ff */
[----:B------:R-:W-:Y:S11]  /*4700*/  @!P0 BRA `(.L_x_79) ;  /* 0x0000000000188947 */ /* 0x000ff60003800000 */
[----:B------:R-:W-:Y:S02]  /*4710*/  LOP3.LUT P0, RZ, R84, 0xff, RZ, 0xc0, !PT ;  /* 0x000000ff54ff7812 */ /* 0x000fe4000780c0ff */
[----:B------:R-:W-:Y:S04]  /*4720*/  ISETP.NE.U32.AND P1, PT, R2, RZ, PT ;  /* 0x000000ff0200720c */ /* 0x000fe80003f25070 */
[----:B------:R-:W-:Y:S04]  /*4730*/  ISETP.NE.AND.EX P1, PT, R3, RZ, PT, P1 ;  /* 0x000000ff0300720c */ /* 0x000fe80003f25310 */
[----:B------:R-:W-:Y:S03]  /*4740*/  PLOP3.LUT P1, PT, P1, PT, PT, 0x8, 0x80 ;  /* 0x000000000080781c */ /* 0x000fe60000f2e170 */
[----:B------:R-:W-:Y:S11]  /*4750*/  @P0 FSETP.EQ.AND P1, PT, R41, RZ, PT ;  /* 0x000000ff2900020b */ /* 0x000ff60003f22000 */
[----:B------:R-:W-:Y:S02]  /*4760*/  @!UPT UIADD3 URZ, UPT, UPT, URZ, URZ, URZ ;  /* 0x000000fffffff290 */ /* 0x000fe4000fffe0ff */
.L_x_79:
[----:B------:R-:W3:Y:S01]  /*4770*/  SYNCS.PHASECHK.TRANS64.TRYWAIT P2, [UR21+0x40], R9 ;  /* 0x00004009ff0075a7 */ /* 0x000ee20008041115 */
[----:B------:R-:W-:Y:S04]  /*4780*/  ELECT P0, URZ, PT ;  /* 0x0000000000ff782f */ /* 0x000fe80003800000 */
[----:B------:R-:W-:Y:S11]  /*4790*/  PLOP3.LUT P1, PT, P1, P0, PT, 0xf2, 0x2f ;  /* 0x00000000002f781c */ /* 0x000ff60000f21e72 */
[----:B------:R-:W-:Y:S02]  /*47a0*/  @!UPT UIADD3 URZ, UPT, UPT, URZ, URZ, URZ ;  /* 0x000000fffffff290 */ /* 0x000fe4000fffe0ff */
[----:B------:R-:W-:Y:S05]  /*47b0*/  @!P1 IADD3 R8, P0, PT, R16, 0x580, RZ ;  /* 0x0000058010089810 */ /* 0x000fea0007f1e0ff */
[----:B------:R-:W-:Y:S01]  /*47c0*/  @!P1 IMAD.X R6, RZ, RZ, R17, P0 ;  /* 0x000000ffff069224 */ /* 0x000fe200000e0611 */
[----:B---3--:R-:W-:Y:S07]  /*47d0*/  @!P2 BRA `(.L_x_80) ;  /* 0x0000003400bca947 */ /* 0x008fee0003800000 */
.L_x_139:
[----:B------:R-:W-:Y:S01]  /*47e0*/  @!P1 R2UR UR5, R8 ;  /* 0x00000000080592ca */ /* 0x000fe200000e0000 */
[----:B------:R-:W-:Y:S01]  /*47f0*/  VOTEU.ALL UP0, P1 ;  /* 0x0000000000ff7886 */ /* 0x000fe20000800000 */
[----:B------:R-:W-:Y:S01]  /*4800*/  @!P1 R2UR UR4, R6 ;  /* 0x00000000060492ca */ /* 0x000fe200000e0000 */
[----:B--2---:R-:W-:Y:S01]  /*4810*/  @!P1 IMAD.MOV.U32 R0, RZ, RZ, 0x1000 ;  /* 0x00001000ff009424 */ /* 0x004fe200078e00ff */
[----:B------:R-:W-:Y:S01]  /*4820*/  UMOV UR6, 0x0 ;  /* 0x0000000000067882 */ /* 0x000fe20000000000 */
[----:B------:R-:W-:Y:S01]  /*4830*/  UMOV UR7, 0x10000000 ;  /* 0x1000000000077882 */ /* 0x000fe20000000000 */
[----:B------:R-:W-:Y:S01]  /*4840*/  @!UP0 UIADD3 UR16, UPT, UPT, UR21, 0x200, URZ ;  /* 0x0000020015108890 */ /* 0x000fe2000fffe0ff */
[----:B------:R-:W-:Y:S01]  /*4850*/  VIADD R14, R14, 0x1 ;  /* 0x000000010e0e7836 */ /* 0x000fe20000000000 */
[----:B------:R-:W-:Y:S01]  /*4860*/  VOTEU.ALL UP0, P1 ;  /* 0x0000000000ff7886 */ /* 0x000fe20000800000 */
[----:B------:R-:W-:Y:S04]  /*4870*/  UMOV UR20, UR36 ;  /* 0x0000002400147c82 */ /* 0x000fe80008000000 */
[----:B------:R-:W-:Y:S02]  /*4880*/  IMAD.U32 R10, RZ, RZ, UR5 ;  /* 0x00000005ff0a7e24 */ /* 0x000fe4000f8e00ff */
[----:B------:R-:W-:Y:S03]  /*4890*/  IMAD.U32 R11, RZ, RZ, UR4 ;  /* 0x00000004ff0b7e24 */ /* 0x000fe6000f8e00ff */
[----:B------:R-:W-:Y:S02]  /*48a0*/  @!P1 R2UR UR4, R10 ;  /* 0x000000000a0492ca */ /* 0x000fe400000e0000 */
[----:B------:R-:W-:Y:S11]  /*48b0*/  @!P1 R2UR UR5, R11 ;  /* 0x000000000b0592ca */ /* 0x000ff600000e0000 */
[----:B------:R-:W-:Y:S02]  /*48c0*/  @!UPT UIADD3 URZ, UPT, UPT, URZ, URZ, URZ ;  /* 0x000000fffffff290 */ /* 0x000fe4000fffe0ff */
[----:B------:R2:W-:Y:S01]  /*48d0*/  @!UP0 UTMALDG.3D [UR16], [UR4], desc[UR6] ;  /* 0x00000610040085b4 */ /* 0x0005e20008011000 */
[----:B------:R2:W-:Y:S01]  /*48e0*/  @!P1 SYNCS.ARRIVE.TRANS64.RED.A0TR RZ, [UR21+0x30], R0 ;  /* 0x00003000ffff99a7 */ /* 0x0005e20008300415 */
[----:B------:R-:W-:Y:S01]  /*48f0*/  SYNCS.ARRIVE.TRANS64.RED.A1T0 RZ, [UR34], RZ ;  /* 0x000000ffffff79a7 */ /* 0x000fe20008100422 */
[----:B------:R-:W3:Y:S02]  /*4900*/  SYNCS.PHASECHK.TRANS64.TRYWAIT P0, [UR21+0x48], R9 ;  /* 0x00004809ff0075a7 */ /* 0x000ee40008001115 */
[----:B--23--:R-:W-:Y:S05]  /*4910*/  @!P0 BRA `(.L_x_81) ;  /* 0x0000003400848947 */ /* 0x00cfea0003800000 */
.L_x_141:
[----:B------:R-:W-:Y:S01]  /*4920*/  @!P1 IADD3 R6, P0, PT, R16, 0x580, RZ ;  /* 0x0000058010069810 */ /* 0x000fe20007f1e0ff */
[----:B------:R-:W-:Y:S01]  /*4930*/  VOTEU.ALL UP0, P1 ;  /* 0x0000000000ff7886 */ /* 0x000fe20000800000 */
[----:B------:R-:W-:Y:S01]  /*4940*/  UMOV UR6, 0x0 ;  /* 0x0000000000067882 */ /* 0x000fe20000000000 */
[----:B------:R-:W-:Y:S01]  /*4950*/  UMOV UR7, 0x10000000 ;  /* 0x1000000000077882 */ /* 0x000fe20000000000 */
[----:B------:R-:W-:Y:S01]  /*4960*/  @!P1 R2UR UR5, R6 ;  /* 0x00000000060592ca */ /* 0x000fe200000e0000 */
[----:B--2---:R-:W-:Y:S01]  /*4970*/  @!P1 IMAD.X R0, RZ, RZ, R17, P0 ;  /* 0x000000ffff009224 */ /* 0x004fe200000e0611 */
[----:B------:R-:W-:Y:S01]  /*4980*/  @!UP0 UIADD3 UR10, UPT, UPT, UR18, 0x40, URZ ;  /* 0x00000040120a8890 */ /* 0x000fe2000fffe0ff */
[----:B------:R-:W-:Y:S01]  /*4990*/  ISETP.NE.AND P0, PT, R14, 0x2, PT ;  /* 0x000000020e00780c */ /* 0x000fe20003f05270 */
[----:B------:R-:W-:Y:S01]  /*49a0*/  @!UP0 UIADD3 UR8, UPT, UPT, UR21, 0x1200, URZ ;  /* 0x0000120015088890 */ /* 0x000fe2000fffe0ff */
[----:B------:R-:W-:Y:S01]  /*49b0*/  LOP3.LUT R15, R15, 0x1, RZ, 0x3c, !PT ;  /* 0x000000010f0f7812 */ /* 0x000fe200078e3cff */
[----:B------:R-:W-:Y:S01]  /*49c0*/  @!UP0 UIADD3 UR9, UPT, UPT, UR21, 0x38, URZ ;  /* 0x0000003815098890 */ /* 0x000fe2000fffe0ff */
[----:B------:R-:W-:Y:S01]  /*49d0*/  @!P1 R2UR UR4, R0 ;  /* 0x00000000000492ca */ /* 0x000fe200000e0000 */
[----:B------:R-:W-:Y:S01]  /*49e0*/  VOTEU.ALL UP0, P1 ;  /* 0x0000000000ff7886 */ /* 0x000fe20000800000 */
[----:B------:R-:W-:Y:S01]  /*49f0*/  UMOV UR11, UR19 ;  /* 0x00000013000b7c82 */ /* 0x000fe20008000000 */
[----:B------:R-:W-:Y:S01]  /*4a00*/  UMOV UR12, UR36 ;  /* 0x00000024000c7c82 */ /* 0x000fe20008000000 */
[----:B------:R-:W-:Y:S01]  /*4a10*/  SEL R0, RZ, 0x1, P0 ;  /* 0x00000001ff007807 */ /* 0x000fe20000000000 */
[----:B------:R-:W-:Y:S01]  /*4a20*/  UIADD3 UR20, UPT, UPT, UR13, UR62, URZ ;  /* 0x0000003e0d147290 */ /* 0x000fe2000fffe0ff */
[----:B------:R-:W-:Y:S01]  /*4a30*/  IMAD.U32 R8, RZ, RZ, UR5 ;  /* 0x00000005ff087e24 */ /* 0x000fe2000f8e00ff */
[----:B------:R-:W-:Y:S01]  /*4a40*/  SEL R14, R14, RZ, P0 ;  /* 0x000000ff0e0e7207 */ /* 0x000fe20000000000 */
[----:B------:R-:W-:Y:S01]  /*4a50*/  UIADD3 UR16, UPT, UPT, UR14, UR59, URZ ;  /* 0x0000003b0e107290 */ /* 0x000fe2000fffe0ff */
[----:B------:R-:W-:Y:S01]  /*4a60*/  LOP3.LUT R13, R13, R0, RZ, 0x3c, !PT ;  /* 0x000000000d0d7212 */ /* 0x000fe200078e3cff */
[----:B------:R-:W-:Y:S01]  /*4a70*/  UPLOP3.LUT UP3, UPT, UPT, UPT, UPT, 0x80, 0x8 ;  /* 0x000000000008789c */ /* 0x000fe20003f6f070 */
[----:B------:R-:W-:Y:S02]  /*4a80*/  UMOV UR36, UR26 ;  /* 0x0000001a00247c82 */ /* 0x000fe40008000000 */
[----:B------:R-:W-:Y:S01]  /*4a90*/  IMAD.U32 R9, RZ, RZ, UR4 ;  /* 0x00000004ff097e24 */ /* 0x000fe2000f8e00ff */
[----:B------:R-:W-:Y:S04]  /*4aa0*/  @!P1 R2UR UR4, R8 ;  /* 0x00000000080492ca */ /* 0x000fe800000e0000 */
[----:B------:R-:W-:Y:S11]  /*4ab0*/  @!P1 R2UR UR5, R9 ;  /* 0x00000000090592ca */ /* 0x000ff600000e0000 */
[----:B------:R-:W-:Y:S02]  /*4ac0*/  @!UPT UIADD3 URZ, UPT, UPT, URZ, URZ, URZ ;  /* 0x000000fffffff290 */ /* 0x000fe4000fffe0ff */
[----:B------:R2:W-:Y:S01]  /*4ad0*/  @!UP0 UTMALDG.3D [UR8], [UR4], desc[UR6] ;  /* 0x00000608040085b4 */ /* 0x0005e20008011000 */
[----:B------:R2:W-:Y:S01]  /*4ae0*/  @!P1 SYNCS.ARRIVE.TRANS64.RED.A0TR RZ, [UR21+0x38], R7 ;  /* 0x00003807ffff99a7 */ /* 0x0005e20008300415 */
[----:B------:R-:W-:Y:S01]  /*4af0*/  SYNCS.ARRIVE.TRANS64.RED.A1T0 RZ, [UR33], RZ ;  /* 0x000000ffffff79a7 */ /* 0x000fe20008100421 */
[----:B------:R-:W-:Y:S05]  /*4b00*/  BRA.U UP1, `(.L_x_82) ;  /* 0xfffffff5012c7547 */ /* 0x000fea000b83ffff */
[----:B------:R-:W-:-:S04]  /*4b10*/  SHF.L.U32 R3, R15, 0x1f, RZ ;  /* 0x0000001f0f037819 */ /* 0x000fc800000006ff */
[----:B------:R-:W3:Y:S02]  /*4b20*/  SYNCS.PHASECHK.TRANS64.TRYWAIT P0, [UR21+0x40], R3 ;  /* 0x00004003ff0075a7 */ /* 0x000ee40008001115 */
[----:B---3--:R-:W-:Y:S05]  /*4b30*/  @!P0 BRA `(.L_x_83) ;  /* 0x0000003400148947 */ /* 0x008fea0003800000 */
.L_x_143:
[----:B---3--:R-:W-:-:S07]  /*4b40*/  MOV R0, UR21 ;  /* 0x0000001500007c02 */ /* 0x008fce0008000f00 */
.L_x_84:
[----:B---3--:R-:W-:-:S04]  /*4b50*/  SHF.L.U32 R3, R15, 0x1f, RZ ;  /* 0x0000001f0f037819 */ /* 0x008fc800000006ff */
[----:B------:R3:W4:Y:S03]  /*4b60*/  SYNCS.PHASECHK.TRANS64.TRYWAIT P0, [R0+URZ+0x48], R3 ;  /* 0x00004803000075a7 */ /* 0x00072600080011ff */
[----:B----4-:R-:W-:Y:S05]  /*4b70*/  @!P0 NANOSLEEP.SYNCS 0x989680 ;  /* 0x009896800000895d */ /* 0x010fea0003900000 */
[----:B------:R-:W4:Y:S02]  /*4b80*/  @!P0 SYNCS.PHASECHK.TRANS64 P0, [R0+URZ+0x48], R3 ;  /* 0x00004803000085a7 */ /* 0x000f2400080010ff */
[----:B-12-4-:R-:W-:Y:S05]  /*4b90*/  @P0 EXIT ;  /* 0x000000000000094d */ /* 0x016fea0003800000 */
[----:B------:R-:W-:Y:S05]  /*4ba0*/  BRA `(.L_x_84) ;  /* 0xfffffffc00e87947 */ /* 0x000fea000383ffff */
.L_x_73:
[----:B------:R-:W-:-:S06]  /*4bb0*/  UISETP.GE.AND UP0, UPT, UR17, 0x4, UPT ;  /* 0x000000041100788c */ /* 0x000fcc000bf06270 */
[----:B------:R-:W-:-:S13]  /*4bc0*/  PLOP3.LUT P0, PT, PT, PT, UP0, 0x80, 0x8 ;  /* 0x000000000008781c */ /* 0x000fda0003f0f008 */
[----:B-1----:R-:W-:Y:S05]  /*4bd0*/  @!P0 EXIT ;  /* 0x000000000000894d */ /* 0x002fea0003800000 */
[----:B------:R-:W1:Y:S08]  /*4be0*/  S2UR UR4, SR_CgaCtaId ;  /* 0x00000000000479c3 */ /* 0x000e700000008800 */
[----:B------:R-:W-:Y:S01]  /*4bf0*/  BAR.SYNC.DEFER_BLOCKING 0x6, 0xa0 ;  /* 0x0182800000007b1d */ /* 0x000fe20000010000 */
[C---:B------:R-:W-:Y:S01]  /*4c00*/  IMAD.SHL.U32 R7, R93.reuse, 0x40, RZ ;  /* 0x000000405d077824 */ /* 0x040fe200078e00ff */
[C---:B------:R-:W-:Y:S01]  /*4c10*/  LOP3.LUT R95, R93.reuse, 0x60, RZ, 0xc0, !PT ;  /* 0x000000605d5f7812 */ /* 0x040fe200078ec0ff */
[----:B------:R-:W-:-:S02]  /*4c20*/  IMAD.SHL.U32 R4, R93, 0x20, RZ ;  /* 0x000000205d047824 */ /* 0x000fc400078e00ff */
[----:B------:R-:W-:Y:S02]  /*4c30*/  HFMA2 R36, -RZ, RZ, 0, 0 ;  /* 0x00000000ff247431 */ /* 0x000fe400000001ff */
[----:B------:R-:W-:Y:S01]  /*4c40*/  IMAD.SHL.U32 R6, R93, 0x2, RZ ;  /* 0x000000025d067824 */ /* 0x000fe200078e00ff */
[----:B------:R-:W-:Y:S01]  /*4c50*/  UMOV UR44, 0x400 ;  /* 0x00000400002c7882 */ /* 0x000fe20000000000 */
[----:B------:R-:W2:Y:S01]  /*4c60*/  LDC.64 R82, c[0x0][0x8b0] ;  /* 0x00022c00ff527b82 */ /* 0x000ea20000000a00 */
[----:B------:R-:W-:Y:S01]  /*4c70*/  LOP3.LUT R5, R7, 0x180, RZ, 0xc0, !PT ;  /* 0x0000018007057812 */ /* 0x000fe200078ec0ff */
[----:B------:R-:W-:Y:S01]  /*4c80*/  IMAD.U32 R37, R93, 0x10000, RZ ;  /* 0x000100005d257824 */ /* 0x000fe200078e00ff */
[----:B------:R-:W-:Y:S01]  /*4c90*/  LOP3.LUT R4, R4, 0xc00, RZ, 0xc0, !PT ;  /* 0x00000c0004047812 */ /* 0x000fe200078ec0ff */
[----:B------:R-:W-:Y:S01]  /*4ca0*/  IMAD.MOV.U32 R92, RZ, RZ, RZ ;  /* 0x000000ffff5c7224 */ /* 0x000fe200078e00ff */
[----:B------:R-:W-:Y:S01]  /*4cb0*/  LOP3.LUT R6, R5, 0x20, R6, 0xf8, !PT ;  /* 0x0000002005067812 */ /* 0x000fe200078ef806 */
[----:B------:R-:W-:Y:S01]  /*4cc0*/  IMAD.SHL.U32 R5, R93, 0x8, RZ ;  /* 0x000000085d057824 */ /* 0x000fe200078e00ff */
[----:B------:R-:W-:Y:S01]  /*4cd0*/  LOP3.LUT R4, R4, 0x40, R7, 0xf8, !PT ;  /* 0x0000004004047812 */ /* 0x000fe200078ef807 */
[----:B------:R-:W3:Y:S01]  /*4ce0*/  LDC.64 R80, c[0x0][0x8a8] ;  /* 0x00022a00ff507b82 */ /* 0x000ee20000000a00 */
[----:B------:R-:W-:Y:S01]  /*4cf0*/  LOP3.LUT R37, R37, 0x600000, RZ, 0xc0, !PT ;  /* 0x0060000025257812 */ /* 0x000fe200078ec0ff */
[----:B------:R-:W-:Y:S01]  /*4d00*/  IMAD.MOV.U32 R87, RZ, RZ, RZ ;  /* 0x000000ffff577224 */ /* 0x000fe200078e00ff */
[----:B------:R-:W-:-:S02]  /*4d10*/  LOP3.LUT R5, R6, 0x30, R5, 0x78, !PT ;  /* 0x0000003006057812 */ /* 0x000fc400078e7805 */
[----:B------:R-:W-:Y:S02]  /*4d20*/  CS2R R90, SRZ ;  /* 0x00000000005a7805 */ /* 0x000fe4000001ff00 */
[----:B------:R-:W-:Y:S01]  /*4d30*/  LOP3.LUT R4, R4, 0x200, R7, 0xf8, !PT ;  /* 0x0000020004047812 */ /* 0x000fe200078ef807 */
[----:B------:R-:W-:Y:S01]  /*4d40*/  IMAD.MOV.U32 R89, RZ, RZ, RZ ;  /* 0x000000ffff597224 */ /* 0x000fe200078e00ff */
[----:B------:R-:W-:Y:S01]  /*4d50*/  LOP3.LUT R93, R93, 0x2, RZ, 0xc0, !PT ;  /* 0x000000025d5d7812 */ /* 0x000fe200078ec0ff */
[----:B-1----:R-:W-:Y:S01]  /*4d60*/  ULEA UR44, UR4, UR44, 0x18 ;  /* 0x0000002c042c7291 */ /* 0x002fe2000f8ec0ff */
[----:B------:R-:W-:Y:S01]  /*4d70*/  LOP3.LUT R71, R4, R5, RZ, 0xfc, !PT ;  /* 0x0000000504477212 */ /* 0x000fe200078efcff */
[----:B------:R-:W1:Y:S01]  /*4d80*/  LDCU UR57, c[0x0][0x370] ;  /* 0x00006e00ff3977ac */ /* 0x000e620008000800 */
[----:B------:R-:W-:Y:S01]  /*4d90*/  IADD3 R88, PT, PT, -R93, RZ, RZ ;  /* 0x000000ff5d587210 */ /* 0x000fe20007ffe1ff */
[----:B------:R-:W-:Y:S01]  /*4da0*/  UIADD3 UR4, UPT, UPT, UR44, 0x2200, URZ ;  /* 0x000022002c047890 */ /* 0x000fe2000fffe0ff */
[----:B------:R-:W4:Y:S04]  /*4db0*/  LDCU UR43, c[0x0][0xb0c] ;  /* 0x00016180ff2b77ac */ /* 0x000f280008000800 */
[----:B------:R-:W1:Y:S01]  /*4dc0*/  LDS R0, [UR44+0x110] ;  /* 0x0001102cff007984 */ /* 0x000e620008000800 */
[----:B------:R-:W-:Y:S01]  /*4dd0*/  IMAD.U32 R94, RZ, RZ, UR4 ;  /* 0x00000004ff5e7e24 */ /* 0x000fe2000f8e00ff */
[----:B------:R-:W1:Y:S01]  /*4de0*/  LDCU UR39, c[0x0][0xb30] ;  /* 0x00016600ff2777ac */ /* 0x000e620008000800 */
[----:B------:R-:W1:Y:S01]  /*4df0*/  LDCU.64 UR46, c[0x0][0x888] ;  /* 0x00011100ff2e77ac */ /* 0x000e620008000a00 */
[----:B------:R-:W1:Y:S01]  /*4e00*/  LDCU.64 UR40, c[0x0][0xb28] ;  /* 0x00016500ff2877ac */ /* 0x000e620008000a00 */
[----:B------:R-:W1:Y:S01]  /*4e10*/  LDCU.64 UR60, c[0x0][0x890] ;  /* 0x00011200ff3c77ac */ /* 0x000e620008000a00 */
[----:B------:R-:W1:Y:S01]  /*4e20*/  LDCU.128 UR52, c[0x0][0xb10] ;  /* 0x00016200ff3477ac */ /* 0x000e620008000c00 */
[----:B------:R-:W1:Y:S01]  /*4e30*/  LDCU UR56, c[0x0][0x374] ;  /* 0x00006e80ff3877ac */ /* 0x000e620008000800 */
[----:B------:R-:W-:Y:S01]  /*4e40*/  UIADD3 UR63, UPT, UPT, UR44, 0x200, URZ ;  /* 0x000002002c3f7890 */ /* 0x000fe2000fffe0ff */
[----:B-1234-:R-:W-:-:S11]  /*4e50*/  IMAD.IADD R37, R0, 0x1, R37 ;  /* 0x0000000100257824 */ /* 0x01efd600078e0225 */
.L_x_110:
[----:B------:R-:W-:Y:S02]  /*4e60*/  LEA R3, R87, UR44, 0x3 ;  /* 0x0000002c57037c11 */ /* 0x000fe4000f8e18ff */
[----:B------:R-:W-:Y:S02]  /*4e70*/  SHF.L.U32 R0, R91, 0x1f, RZ ;  /* 0x0000001f5b007819 */ /* 0x000fe400000006ff */
[----:B------:R-:W-:Y:S02]  /*4e80*/  LEA R5, R87, UR44, 0x4 ;  /* 0x0000002c57057c11 */ /* 0x000fe4000f8e20ff */
[----:B-1----:R-:W1:Y:S02]  /*4e90*/  SYNCS.PHASECHK.TRANS64.TRYWAIT P0, [R3+URZ+0x60], R0 ;  /* 0x00006000030075a7 */ /* 0x002e6400080011ff */
[----:B-1----:R-:W-:Y:S05]  /*4ea0*/  @!P0 BRA `(.L_x_85) ;  /* 0x0000003000508947 */ /* 0x002fea0003800000 */
.L_x_144:
        /* <DEDUP_REMOVED lines=11> */
[----:B------:R-:W-:Y:S01]  /*4f60*/  PLOP3.LUT P0, PT, PT, PT, UP1, 0x80, 0x8 ;  /* 0x000000000008781c */ /* 0x000fe20003f0f018 */
[----:B------:R-:W-:Y:S11]  /*4f70*/  UP2UR UR45, UPR, URZ, 0x2 ;  /* 0x00000002ff2d7883 */ /* 0x000ff60008000000 */
[----:B------:R-:W-:Y:S01]  /*4f80*/  @!UPT UIADD3 URZ, UPT, UPT, URZ, URZ, URZ ;  /* 0x000000fffffff290 */ /* 0x000fe2000fffe0ff */
[----:B-1----:R-:W-:Y:S02]  /*4f90*/  @P0 SHF.R.U32.HI R0, RZ, 0x10, R5 ;  /* 0x00000010ff000819 */ /* 0x002fe40000011605 */
        /* <DEDUP_REMOVED lines=12> */
[----:B------:R-:W2:Y:S01]  /*5060*/  LDCU UR12, c[0x0][0xb20] ;  /* 0x00016400ff0c77ac */ /* 0x000ea20008000800 */
[----:B------:R-:W-:Y:S02]  /*5070*/  UIMAD.WIDE.U32 UR4, UR56, UR55, URZ ;  /* 0x00000037380472a5 */ /* 0x000fe4000f8e00ff */
[----:B------:R-:W-:Y:S02]  /*5080*/  UIMAD.WIDE.U32 UR6, UR57, UR52, URZ ;  /* 0x00000034390672a5 */ /* 0x000fe4000f8e00ff */
[----:B------:R-:W-:Y:S02]  /*5090*/  UISETP.NE.AND UP0, UPT, UR54, 0x1, UPT ;  /* 0x000000013600788c */ /* 0x000fe4000bf05270 */
[----:B------:R-:W-:Y:S02]  /*50a0*/  UIMAD.WIDE.U32 UR8, UR37, UR55, URZ ;  /* 0x00000037250872a5 */ /* 0x000fe4000f8e00ff */
[----:B------:R-:W-:Y:S02]  /*50b0*/  UIMAD.WIDE.U32 UR10, UR38, UR52, URZ ;  /* 0x00000034260a72a5 */ /* 0x000fe4000f8e00ff */
[----:B------:R-:W-:Y:S02]  /*50c0*/  UISETP.NE.AND UP1, UPT, UR43, 0x1, UPT ;  /* 0x000000012b00788c */ /* 0x000fe4000bf25270 */
[----:B------:R-:W-:Y:S01]  /*50d0*/  UISETP.NE.AND UP2, UPT, UR42, 0x1, UPT ;  /* 0x000000012a00788c */ /* 0x000fe2000bf45270 */
[----:B------:R-:W-:Y:S02]  /*50e0*/  UMOV UR4, UR5 ;  /* 0x0000000500047c82 */ /* 0x000fe40008000000 */
[----:B--2---:R-:W-:Y:S03]  /*50f0*/  USHF.R.U32.HI UR5, URZ, UR12, UR4 ;  /* 0x0000000cff057299 */ /* 0x004fe60008011604 */
[----:B------:R-:W-:Y:S02]  /*5100*/  UMOV UR4, UR7 ;  /* 0x0000000700047c82 */ /* 0x000fe40008000000 */
[----:B------:R-:W-:Y:S02]  /*5110*/  USHF.R.U32.HI UR7, URZ, UR53, UR4 ;  /* 0x00000035ff077299 */ /* 0x000fe40008011604 */
[----:B------:R-:W-:Y:S02]  /*5120*/  USEL UR4, UR56, UR5, !UP0 ;  /* 0x0000000538047287 */ /* 0x000fe4000c000000 */
[----:B------:R-:W-:Y:S01]  /*5130*/  USEL UR7, UR57, UR7, !UP1 ;  /* 0x0000000739077287 */ /* 0x000fe2000c800000 */
[----:B------:R-:W-:Y:S01]  /*5140*/  UMOV UR5, UR9 ;  /* 0x0000000900057c82 */ /* 0x000fe20008000000 */
[----:B------:R-:W-:Y:S02]  /*5150*/  UIMAD.WIDE.U32 UR8, UR4, UR40, URZ ;  /* 0x00000028040872a5 */ /* 0x000fe4000f8e00ff */
[----:B------:R-:W-:Y:S03]  /*5160*/  USHF.R.U32.HI UR6, URZ, UR12, UR5 ;  /* 0x0000000cff067299 */ /* 0x000fe60008011605 */
[----:B------:R-:W-:Y:S01]  /*5170*/  UMOV UR5, UR11 ;  /* 0x0000000b00057c82 */ /* 0x000fe20008000000 */
[----:B------:R-:W-:Y:S02]  /*5180*/  UIMAD.WIDE.U32 UR10, UR7, UR40, URZ ;  /* 0x00000028070a72a5 */ /* 0x000fe4000f8e00ff */
[----:B------:R-:W-:Y:S02]  /*5190*/  USHF.R.U32.HI UR12, URZ, UR53, UR5 ;  /* 0x00000035ff0c7299 */ /* 0x000fe40008011605 */
[----:B------:R-:W-:Y:S01]  /*51a0*/  USEL UR6, UR37, UR6, !UP0 ;  /* 0x0000000625067287 */ /* 0x000fe2000c000000 */
[----:B------:R-:W-:Y:S02]  /*51b0*/  UMOV UR5, UR9 ;  /* 0x0000000900057c82 */ /* 0x000fe40008000000 */
[----:B------:R-:W-:Y:S01]  /*51c0*/  UMOV UR10, UR11 ;  /* 0x0000000b000a7c82 */ /* 0x000fe20008000000 */
[----:B------:R-:W-:Y:S02]  /*51d0*/  @UP2 USHF.R.U32.HI UR4, URZ, UR41, UR5 ;  /* 0x00000029ff042299 */ /* 0x000fe40008011605 */
[----:B------:R-:W-:Y:S02]  /*51e0*/  @UP2 USHF.R.U32.HI UR7, URZ, UR41, UR10 ;  /* 0x00000029ff072299 */ /* 0x000fe4000801160a */
[----:B------:R-:W-:Y:S02]  /*51f0*/  UIMAD UR4, UR42, UR4, URZ ;  /* 0x000000042a0472a4 */ /* 0x000fe4000f8e02ff */
[----:B------:R-:W-:Y:S02]  /*5200*/  UIMAD.WIDE.U32 UR10, UR6, UR40, URZ ;  /* 0x00000028060a72a5 */ /* 0x000fe4000f8e00ff */
[----:B------:R-:W-:Y:S02]  /*5210*/  USEL UR5, UR38, UR12, !UP1 ;  /* 0x0000000c26057287 */ /* 0x000fe4000c800000 */
[----:B------:R-:W-:Y:S02]  /*5220*/  UIMAD UR8, UR42, UR7, URZ ;  /* 0x000000072a0872a4 */ /* 0x000fe4000f8e02ff */
[----:B------:R-:W-:Y:S03]  /*5230*/  UISETP.GE.AND UP0, UPT, UR6, UR4, UPT ;  /* 0x000000040600728c */ /* 0x000fe6000bf06270 */
[----:B------:R-:W-:Y:S01]  /*5240*/  UMOV UR4, UR11 ;  /* 0x0000000b00047c82 */ /* 0x000fe20008000000 */
[----:B------:R-:W-:Y:S02]  /*5250*/  UISETP.GE.OR UP0, UPT, UR5, UR8, UP0 ;  /* 0x000000080500728c */ /* 0x000fe40008706670 */
[----:B------:R-:W-:Y:S02]  /*5260*/  USHF.R.U32.HI UR4, URZ, UR41, UR4 ;  /* 0x00000029ff047299 */ /* 0x000fe40008011604 */
[----:B------:R-:W-:Y:S02]  /*5270*/  UIMAD.WIDE.U32 UR8, UR5, UR40, URZ ;  /* 0x00000028050872a5 */ /* 0x000fe4000f8e00ff */
[----:B------:R-:W-:Y:S02]  /*5280*/  USEL UR11, UR6, UR4, !UP2 ;  /* 0x00000004060b7287 */ /* 0x000fe4000d000000 */
[----:B------:R-:W-:Y:S02]  /*5290*/  UIADD3 UR8, UPT, UPT, -UR5, URZ, URZ ;  /* 0x000000ff05087290 */ /* 0x000fe4000fffe1ff */
[----:B------:R-:W-:Y:S01]  /*52a0*/  UIADD3 UR10, UPT, UPT, -UR11, URZ, URZ ;  /* 0x000000ff0b0a7290 */ /* 0x000fe2000fffe1ff */
[----:B------:R-:W-:Y:S01]  /*52b0*/  @!UP0 UMOV UR4, UR9 ;  /* 0x0000000900048c82 */ /* 0x000fe20008000000 */
[----:B------:R-:W-:Y:S02]  /*52c0*/  UIADD3 UR9, UPT, UPT, -UR6, URZ, URZ ;  /* 0x000000ff06097290 */ /* 0x000fe4000fffe1ff */
[----:B------:R-:W-:Y:S02]  /*52d0*/  @!UP0 USHF.R.U32.HI UR4, URZ, UR41, UR4 ;  /* 0x00000029ff048299 */ /* 0x000fe40008011604 */
[----:B------:R-:W-:Y:S02]  /*52e0*/  UIMAD UR10, UR42, UR10, UR6 ;  /* 0x0000000a2a0a72a4 */ /* 0x000fe4000f8e0206 */
[----:B------:R-:W-:Y:S04]  /*52f0*/  @!UP0 USEL UR4, UR5, UR4, !UP2 ;  /* 0x0000000405048287 */ /* 0x000fe8000d000000 */
[----:B------:R-:W-:Y:S02]  /*5300*/  @!UP0 UIMAD UR10, UR7, UR10, UR4 ;  /* 0x0000000a070a82a4 */ /* 0x000fe4000f8e0204 */
[----:B------:R-:W-:Y:S02]  /*5310*/  @!UP0 UIADD3 UR11, UPT, UPT, UR11, -UR4, URZ ;  /* 0x800000040b0b8290 */ /* 0x000fe4000fffe0ff */
[----:B------:R-:W-:Y:S02]  /*5320*/  UIMAD UR7, UR43, UR8, UR38 ;  /* 0x000000082b0772a4 */ /* 0x000fe4000f8e0226 */
[----:B------:R-:W-:Y:S02]  /*5330*/  @!UP0 UIMAD UR6, UR11, UR42, UR5 ;  /* 0x0000002a0b0682a4 */ /* 0x000fe4000f8e0205 */
[----:B------:R-:W-:Y:S01]  /*5340*/  UIMAD UR4, UR54, UR9, UR37 ;  /* 0x00000009360472a4 */ /* 0x000fe2000f8e0225 */
[----:B------:R-:W-:Y:S02]  /*5350*/  @!UP0 UMOV UR5, UR10 ;  /* 0x0000000a00058c82 */ /* 0x000fe40008000000 */
[----:B------:R-:W-:Y:S02]  /*5360*/  UIMAD UR38, UR5, UR43, UR7 ;  /* 0x0000002b052672a4 */ /* 0x000fe4000f8e0207 */
[----:B------:R-:W-:Y:S11]  /*5370*/  UIMAD UR37, UR6, UR54, UR4 ;  /* 0x00000036062572a4 */ /* 0x000ff6000f8e0204 */
[----:B------:R-:W-:Y:S01]  /*5380*/  @!UPT UIADD3 URZ, UPT, UPT, URZ, URZ, URZ ;  /* 0x000000fffffff290 */ /* 0x000fe2000fffe0ff */
.L_x_86:
[----:B------:R-:W-:Y:S01]  /*5390*/  UISETP.NE.AND UP0, UPT, UR39, 0x1, UPT ;  /* 0x000000012700788c */ /* 0x000fe2000bf05270 */
[----:B------:R-:W-:Y:S01]  /*53a0*/  IADD3 R87, PT, PT, R87, 0x1, RZ ;  /* 0x0000000157577810 */ /* 0x000fe20007ffe0ff */
[----:B------:R-:W-:Y:S02]  /*53b0*/  USHF.L.U32 UR50, UR16, 0x6, URZ ;  /* 0x0000000610327899 */ /* 0x000fe400080006ff */
[----:B------:R-:W-:Y:S07]  /*53c0*/  USHF.L.U32 UR49, UR20, 0x7, URZ ;  /* 0x0000000714317899 */ /* 0x000fee00080006ff */
[----:B------:R-:W2:Y:S01]  /*53d0*/  @!UP0 LDCU.128 UR12, c[0x0][0xb10] ;  /* 0x00016200ff0c87ac */ /* 0x000ea20008000c00 */
[----:B------:R-:W3:Y:S01]  /*53e0*/  @!UP0 LDCU UR5, c[0x0][0xb0c] ;  /* 0x00016180ff0587ac */ /* 0x000ee20008000800 */
[----:B------:R-:W4:Y:S01]  /*53f0*/  @!UP0 LDCU UR10, c[0x0][0xb20] ;  /* 0x00016400ff0a87ac */ /* 0x000f220008000800 */
[----:B--2---:R-:W-:Y:S02]  /*5400*/  UIMAD.WIDE.U32 UR8, UR38, UR12, URZ ;  /* 0x0000000c260872a5 */ /* 0x004fe4000f8e00ff */
[----:B------:R-:W-:Y:S02]  /*5410*/  UIMAD.WIDE.U32 UR6, UR37, UR15, URZ ;  /* 0x0000000f250672a5 */ /* 0x000fe4000f8e00ff */
[----:B------:R-:W-:Y:S03]  /*5420*/  @!UP0 UISETP.NE.AND UP1, UPT, UR14, 0x1, UPT ;  /* 0x000000010e00888c */ /* 0x000fe6000bf25270 */
[----:B------:R-:W-:Y:S01]  /*5430*/  @!UP0 UMOV UR4, UR9 ;  /* 0x0000000900048c82 */ /* 0x000fe20008000000 */
[----:B---3--:R-:W-:Y:S02]  /*5440*/  @!UP0 UISETP.NE.AND UP2, UPT, UR5, 0x1, UPT ;  /* 0x000000010500888c */ /* 0x008fe4000bf45270 */
[----:B------:R-:W-:Y:S01]  /*5450*/  @!UP0 USHF.R.U32.HI UR4, URZ, UR13, UR4 ;  /* 0x0000000dff048299 */ /* 0x000fe20008011604 */
[----:B------:R-:W-:Y:S02]  /*5460*/  @!UP0 UMOV UR6, UR7 ;  /* 0x0000000700068c82 */ /* 0x000fe40008000000 */
[----:B----4-:R-:W-:Y:S02]  /*5470*/  @!UP0 USHF.R.U32.HI UR6, URZ, UR10, UR6 ;  /* 0x0000000aff068299 */ /* 0x010fe40008011606 */
[----:B------:R-:W-:Y:S02]  /*5480*/  @!UP0 USEL UR7, UR38, UR4, !UP2 ;  /* 0x0000000426078287 */ /* 0x000fe4000d000000 */
[----:B------:R-:W-:Y:S04]  /*5490*/  @!UP0 USEL UR6, UR37, UR6, !UP1 ;  /* 0x0000000625068287 */ /* 0x000fe8000c800000 */
[----:B------:R-:W-:Y:S02]  /*54a0*/  @!UP0 UIADD3 UR4, UPT, UPT, -UR7, UR6, URZ ;  /* 0x0000000607048290 */ /* 0x000fe4000fffe1ff */
[----:B------:R-:W-:Y:S02]  /*54b0*/  @!UP0 UIADD3 UR6, UPT, UPT, UR7, -UR6, URZ ;  /* 0x8000000607068290 */ /* 0x000fe4000fffe0ff */
[----:B------:R-:W-:Y:S02]  /*54c0*/  @!UP0 UIMAD UR38, UR4, UR5, UR38 ;  /* 0x00000005042682a4 */ /* 0x000fe4000f8e0226 */
[----:B------:R-:W-:Y:S02]  /*54d0*/  @!UP0 UIMAD UR37, UR6, UR14, UR37 ;  /* 0x0000000e062582a4 */ /* 0x000fe4000f8e0225 */
[----:B------:R-:W-:Y:S09]  /*54e0*/  ULOP3.LUT UP0, URZ, UR63, 0x1b0, URZ, 0xc0, !UPT ;  /* 0x000001b03fff7892 */ /* 0x000ff2000f80c0ff */
[----:B------:R-:W-:Y:S05]  /*54f0*/  BRA.U !UP0, `(.L_x_87) ;  /* 0x0000000108407547 */ /* 0x000fea000b800000 */
[----:B------:R-:W2:Y:S01]  /*5500*/  LDCU.64 UR8, c[0x4][0x80] ;  /* 0x01001000ff0877ac */ /* 0x000ea20008000a00 */
[----:B------:R-:W-:Y:S01]  /*5510*/  MOV R3, 0x0 ;  /* 0x0000000000037802 */ /* 0x000fe20000000f00 */
[----:B------:R-:W-:Y:S02]  /*5520*/  HFMA2 R12, -RZ, RZ, 0, 5.9604644775390625e-08 ;  /* 0x00000001ff0c7431 */ /* 0x000fe400000001ff */
[----:B------:R-:W-:Y:S02]  /*5530*/  IMAD.MOV.U32 R8, RZ, RZ, 0x70 ;  /* 0x00000070ff087424 */ /* 0x000fe400078e00ff */
[----:B------:R-:W-:Y:S01]  /*5540*/  IMAD.MOV.U32 R13, RZ, RZ, RZ ;  /* 0x000000ffff0d7224 */ /* 0x000fe200078e00ff */
[----:B------:R-:W3:Y:S01]  /*5550*/  LDCU.64 UR6, c[0x4][0x88] ;  /* 0x01001100ff0677ac */ /* 0x000ee20008000a00 */
[----:B------:R-:W4:Y:S01]  /*5560*/  LDC.64 R2, c[0x4][R3] ;  /* 0x0100000003027b82 */ /* 0x000f220000000a00 */
[----:B------:R-:W1:Y:S01]  /*5570*/  LDCU.64 UR4, c[0x4][0x8] ;  /* 0x01000100ff0477ac */ /* 0x000e620008000a00 */
[----:B--2---:R-:W-:Y:S01]  /*5580*/  MOV R5, UR9 ;  /* 0x0000000900057c02 */ /* 0x004fe20008000f00 */
[----:B------:R-:W-:Y:S01]  /*5590*/  IMAD.U32 R4, RZ, RZ, UR8 ;  /* 0x00000008ff047e24 */ /* 0x000fe2000f8e00ff */
[----:B---3--:R-:W-:Y:S01]  /*55a0*/  MOV R7, UR7 ;  /* 0x0000000700077c02 */ /* 0x008fe20008000f00 */
[----:B------:R-:W-:Y:S01]  /*55b0*/  IMAD.U32 R6, RZ, RZ, UR6 ;  /* 0x00000006ff067e24 */ /* 0x000fe2000f8e00ff */
[----:B-1----:R-:W-:Y:S01]  /*55c0*/  MOV R11, UR5 ;  /* 0x00000005000b7c02 */ /* 0x002fe20008000f00 */
[----:B------:R-:W-:Y:S02]  /*55d0*/  IMAD.U32 R10, RZ, RZ, UR4 ;  /* 0x00000004ff0a7e24 */ /* 0x000fe4000f8e00ff */
[----:B------:R-:W-:Y:S07]  /*55e0*/  LEPC R20, `(.L_x_87) ;  /* 0x000000001014794e */ /* 0x000fee0000000000 */
[----:B----45:R-:W-:Y:S05]  /*55f0*/  CALL.ABS.NOINC R2 ;  /* 0x0000000002007343 */ /* 0x030fea0003c00000 */
.L_x_87:
[----:B------:R-:W-:Y:S01]  /*5600*/  LOP3.LUT P0, RZ, R94, 0x1b0, RZ, 0xc0, !PT ;  /* 0x000001b05eff7812 */ /* 0x000fe2000780c0ff */
[----:B------:R-:W-:Y:S11]  /*5610*/  BSSY.RECONVERGENT B6, `(.L_x_88) ;  /* 0x0000013000067945 */ /* 0x000ff60003800200 */
[----:B------:R-:W-:Y:S01]  /*5620*/  @!UPT UIADD3 URZ, UPT, UPT, URZ, URZ, URZ ;  /* 0x000000fffffff290 */ /* 0x000fe2000fffe0ff */
[----:B------:R-:W-:Y:S05]  /*5630*/  @!P0 BRA `(.L_x_89) ;  /* 0x0000000000408947 */ /* 0x000fea0003800000 */
        /* <DEDUP_REMOVED lines=16> */
.L_x_89:
[----:B------:R-:W-:Y:S05]  /*5740*/  BSYNC.RECONVERGENT B6 ;  /* 0x0000000000067941 */ /* 0x000fea0003800200 */
.L_x_88:
[----:B------:R-:W-:Y:S01]  /*5750*/  R2UR UR4, R86 ;  /* 0x00000000560472ca */ /* 0x000fe200000e0000 */
[----:B------:R-:W-:Y:S01]  /*5760*/  UISETP.NE.U32.AND UP0, UPT, UR60, URZ, UPT ;  /* 0x000000ff3c00728c */ /* 0x000fe2000bf05070 */
[----:B------:R-:W-:Y:S02]  /*5770*/  ISETP.NE.U32.AND P4, PT, R82, RZ, PT ;  /* 0x000000ff5200720c */ /* 0x000fe40003f85070 */
[----:B------:R-:W-:Y:S01]  /*5780*/  ISETP.NE.U32.AND P2, PT, RZ, UR46, PT ;  /* 0x0000002eff007c0c */ /* 0x000fe2000bf45070 */
[----:B------:R-:W-:Y:S01]  /*5790*/  UISETP.NE.AND.EX UP1, UPT, UR61, URZ, UPT, UP0 ;  /* 0x000000ff3d00728c */ /* 0x000fe2000bf25300 */
[----:B------:R-:W-:Y:S01]  /*57a0*/  ISETP.NE.AND.EX P4, PT, R83, RZ, PT, P4 ;  /* 0x000000ff5300720c */ /* 0x000fe20003f85340 */
[----:B------:R-:W-:Y:S01]  /*57b0*/  UPLOP3.LUT UP0, UPT, UPT, UPT, UPT, 0x40, 0x4 ;  /* 0x000000000004789c */ /* 0x000fe20003f0e870 */
[----:B------:R-:W-:Y:S05]  /*57c0*/  ISETP.NE.AND.EX P2, PT, RZ, UR47, PT, P2 ;  /* 0x0000002fff007c0c */ /* 0x000fea000bf45320 */
[----:B------:R-:W-:Y:S06]  /*57d0*/  UISETP.NE.AND UP2, UPT, UR4, URZ, UPT ;  /* 0x000000ff0400728c */ /* 0x000fec000bf45270 */
[----:B------:R-:W-:Y:S05]  /*57e0*/  PLOP3.LUT P1, PT, PT, PT, UP2, 0x80, 0x8 ;  /* 0x000000000008781c */ /* 0x000fea0003f2f028 */
[----:B------:R-:W-:Y:S06]  /*57f0*/  @UP2 UPLOP3.LUT UP0, UPT, UPT, UPT, UP1, 0x80, 0x8 ;  /* 0x000000000008289c */ /* 0x000fec0003f0f010 */
[----:B------:R-:W-:Y:S01]  /*5800*/  PLOP3.LUT P0, PT, PT, PT, UP0, 0x80, 0x8 ;  /* 0x000000000008781c */ /* 0x000fe20003f0f008 */
[----:B------:R-:W-:Y:S01]  /*5810*/  @!UPT UIADD3 URZ, UPT, UPT, URZ, URZ, URZ ;  /* 0x000000fffffff290 */ /* 0x000fe2000fffe0ff */
[----:B------:R-:W-:Y:S11]  /*5820*/  BRA.U !UP1, `(.L_x_90) ;  /* 0x00000001093c7547 */ /* 0x000ff6000b800000 */
[----:B------:R-:W-:Y:S01]  /*5830*/  UISETP.NE.U32.AND UP0, UPT, UR46, URZ, UPT ;  /* 0x000000ff2e00728c */ /* 0x000fe2000bf05070 */
[----:B-1----:R-:W-:Y:S01]  /*5840*/  HFMA2 R0, -RZ, RZ, 0, 5.9604644775390625e-08 ;  /* 0x00000001ff007431 */ /* 0x002fe200000001ff */
[----:B------:R-:W1:Y:S01]  /*5850*/  LDCU.64 UR8, c[0x0][0x358] ;  /* 0x00006b00ff0877ac */ /* 0x000e620008000a00 */
[----:B------:R-:W-:Y:S01]  /*5860*/  IMAD.MOV.U32 R84, RZ, RZ, 0x1 ;  /* 0x00000001ff547424 */ /* 0x000fe200078e00ff */
[----:B------:R-:W-:Y:S06]  /*5870*/  UISETP.NE.AND.EX UP0, UPT, UR47, URZ, UPT, UP0 ;  /* 0x000000ff2f00728c */ /* 0x000fec000bf05300 */
[----:B------:R-:W-:Y:S05]  /*5880*/  PLOP3.LUT P3, PT, PT, PT, UP0, 0x80, 0x8 ;  /* 0x000000000008781c */ /* 0x000fea0003f6f008 */
[----:B------:R-:W2:Y:S01]  /*5890*/  @UP0 LDCU.64 UR4, c[0x0][0x888] ;  /* 0x00011100ff0407ac */ /* 0x000ea20008000a00 */
[----:B------:R-:W-:Y:S07]  /*58a0*/  @UP0 UIMAD UR6, UR36, UR60, URZ ;  /* 0x0000003c240602a4 */ /* 0x000fee000f8e02ff */
[----:B------:R-:W-:Y:S01]  /*58b0*/  @!P3 PRMT R84, R0, 0x7610, R84 ;  /* 0x000076100054b816 */ /* 0x000fe20000000054 */
[----:B--2---:R-:W-:Y:S06]  /*58c0*/  @UP0 UIMAD.WIDE UR4, UR6, 0x4, UR4 ;  /* 0x00000004060408a5 */ /* 0x004fec000f8e0204 */
[----:B------:R-:W-:Y:S01]  /*58d0*/  IMAD.U32 R2, RZ, RZ, UR4 ;  /* 0x00000004ff027e24 */ /* 0x000fe2000f8e00ff */
[----:B------:R-:W-:Y:S04]  /*58e0*/  MOV R3, UR5 ;  /* 0x0000000500037c02 */ /* 0x000fe80008000f00 */
[----:B------:R-:W2:Y:S01]  /*58f0*/  @!UP0 LDCU UR4, c[0x0][0x880] ;  /* 0x00011000ff0487ac */ /* 0x000ea20008000800 */
[----:B-1---5:R3:W5:Y:S02]  /*5900*/  @P3 LDG.E R41, desc[UR8][R2.64] ;  /* 0x0000000802293981 */ /* 0x022764000c1e1900 */
[----:B--23--:R-:W-:Y:S02]  /*5910*/  @!P3 IMAD.U32 R41, RZ, RZ, UR4 ;  /* 0x00000004ff29be24 */ /* 0x00cfe4000f8e00ff */
.L_x_90:
[----:B------:R-:W-:Y:S05]  /*5920*/  @!P4 BRA `(.L_x_91) ;  /* 0x000000000024c947 */ /* 0x000fea0003800000 */
[----:B------:R-:W-:Y:S01]  /*5930*/  ISETP.NE.U32.AND P3, PT, R80, RZ, PT ;  /* 0x000000ff5000720c */ /* 0x000fe20003f65070 */
[----:B------:R-:W2:Y:S03]  /*5940*/  LDCU.64 UR4, c[0x0][0x358] ;  /* 0x00006b00ff0477ac */ /* 0x000ea60008000a00 */
[----:B------:R-:W-:Y:S11]  /*5950*/  ISETP.NE.AND.EX P3, PT, R81, RZ, PT, P3 ;  /* 0x000000ff5100720c */ /* 0x000ff60003f65330 */
[----:B------:R-:W-:Y:S02]  /*5960*/  @!UPT UIADD3 URZ, UPT, UPT, URZ, URZ, URZ ;  /* 0x000000fffffff290 */ /* 0x000fe4000fffe0ff */
[----:B------:R-:W3:Y:S01]  /*5970*/  @P3 LDC.64 R2, c[0x0][0x8a8] ;  /* 0x00022a00ff023b82 */ /* 0x000ee20000000a00 */
[----:B-1----:R-:W-:Y:S04]  /*5980*/  @P3 IMAD R0, R82, UR36, RZ ;  /* 0x0000002452003c24 */ /* 0x002fe8000f8e02ff */
[----:B---3--:R-:W-:Y:S05]  /*5990*/  @P3 IMAD.WIDE R2, R0, 0x4, R2 ;  /* 0x0000000400023825 */ /* 0x008fea00078e0202 */
[----:B--2--5:R2:W5:Y:S02]  /*59a0*/  @P3 LDG.E R38, desc[UR4][R2.64] ;  /* 0x0000000402263981 */ /* 0x024564000c1e1900 */
[----:B--2---:R-:W3:Y:S02]  /*59b0*/  @!P3 LDC R38, c[0x0][0x8a0] ;  /* 0x00022800ff26bb82 */ /* 0x004ee40000000800 */
.L_x_91:
[----:B-----5:R-:W-:Y:S01]  /*59c0*/  FSETP.NEU.AND P4, PT, R41, RZ, PT ;  /* 0x000000ff2900720b */ /* 0x020fe20003f8d000 */
[----:B------:R-:W-:Y:S01]  /*59d0*/  BSSY B1, `(.L_x_92) ;  /* 0x0000042000017945 */ /* 0x000fe20003800000 */
[----:B------:R-:W-:Y:S01]  /*59e0*/  SEL R5, RZ, 0xffffffff, P2 ;  /* 0xffffffffff057807 */ /* 0x000fe20001000000 */
[----:B------:R-:W-:Y:S01]  /*59f0*/  IMAD.MOV.U32 R102, RZ, RZ, 0x1 ;  /* 0x00000001ff667424 */ /* 0x000fe200078e00ff */
[----:B------:R-:W-:Y:S02]  /*5a00*/  LOP3.LUT P3, RZ, R84, 0xff, RZ, 0xc0, !PT ;  /* 0x000000ff54ff7812 */ /* 0x000fe4000786c0ff */
[----:B------:R-:W-:Y:S02]  /*5a10*/  CS2R R78, SRZ ;  /* 0x00000000004e7805 */ /* 0x000fe4000001ff00 */
[----:B------:R-:W-:Y:S02]  /*5a20*/  @P1 SEL R4, RZ, 0xffffffff, P4 ;  /* 0xffffffffff041807 */ /* 0x000fe40002000000 */
[----:B------:R-:W-:Y:S02]  /*5a30*/  CS2R R76, SRZ ;  /* 0x00000000004c7805 */ /* 0x000fe4000001ff00 */
[----:B------:R-:W-:Y:S02]  /*5a40*/  LEA R2, R90, UR44, 0x3 ;  /* 0x0000002c5a027c11 */ /* 0x000fe4000f8e18ff */
[----:B------:R-:W-:Y:S02]  /*5a50*/  CS2R R74, SRZ ;  /* 0x00000000004a7805 */ /* 0x000fe4000001ff00 */
[----:B------:R-:W-:Y:S02]  /*5a60*/  @P0 SEL R4, R5, R4, !P3 ;  /* 0x0000000405040207 */ /* 0x000fe40005800000 */
[----:B------:R-:W-:Y:S02]  /*5a70*/  CS2R R72, SRZ ;  /* 0x0000000000487805 */ /* 0x000fe4000001ff00 */
[----:B------:R-:W-:Y:S02]  /*5a80*/  LEA R100, R36, UR44, 0x3 ;  /* 0x0000002c24647c11 */ /* 0x000fe4000f8e18ff */
[----:B------:R-:W-:Y:S02]  /*5a90*/  @P1 LOP3.LUT R4, R4, 0x1, RZ, 0xc0, !PT ;  /* 0x0000000104041812 */ /* 0x000fe400078ec0ff */
[----:B------:R-:W-:Y:S02]  /*5aa0*/  SHF.L.U32 R3, R92, 0x1f, RZ ;  /* 0x0000001f5c037819 */ /* 0x000fe400000006ff */
[----:B------:R-:W-:Y:S02]  /*5ab0*/  ISETP.NE.U32.OR P6, PT, R4, 0x1, !P1 ;  /* 0x000000010400780c */ /* 0x000fe40004fc5470 */
[----:B------:R-:W-:Y:S02]  /*5ac0*/  PLOP3.LUT P2, PT, PT, PT, UP1, 0x80, 0x8 ;  /* 0x000000000008781c */ /* 0x000fe40003f4f018 */
[C---:B------:R-:W-:Y:S02]  /*5ad0*/  LEA.HI R39, R36.reuse, R36, RZ, 0x1 ;  /* 0x0000002424277211 */ /* 0x040fe400078f08ff */
[----:B------:R-:W-:Y:S02]  /*5ae0*/  SEL R4, RZ, 0xffffffff, P4 ;  /* 0xffffffffff047807 */ /* 0x000fe40002000000 */
[----:B------:R-:W-:Y:S01]  /*5af0*/  P2R R96, PR, RZ, 0x40 ;  /* 0x00000040ff607803 */ /* 0x000fe20000000000 */
[C---:B-1----:R-:W-:Y:S01]  /*5b00*/  IMAD.SHL.U32 R0, R39.reuse, 0x40, RZ ;  /* 0x0000004027007824 */ /* 0x042fe200078e00ff */
[----:B------:R-:W-:Y:S03]  /*5b10*/  LOP3.LUT R39, R39, 0xffe, RZ, 0xc0, !PT ;  /* 0x00000ffe27277812 */ /* 0x000fe600078ec0ff */
[----:B------:R-:W-:Y:S02]  /*5b20*/  @P6 SHF.L.U32 R7, R89, 0x1f, RZ ;  /* 0x0000001f59076819 */ /* 0x000fe400000006ff */
[----:B------:R-:W-:Y:S01]  /*5b30*/  @P2 SEL R4, R5, R4, !P3 ;  /* 0x0000000405042207 */ /* 0x000fe20005800000 */
[----:B------:R-:W-:Y:S01]  /*5b40*/  IMAD.IADD R39, R36, 0x1, -R39 ;  /* 0x0000000124277824 */ /* 0x000fe200078e0a27 */
[----:B------:R-:W1:Y:S01]  /*5b50*/  @P6 SYNCS.PHASECHK.TRANS64.TRYWAIT P1, [R2+URZ+0x30], R7 ;  /* 0x00003007020065a7 */ /* 0x000e6200080211ff */
[----:B------:R-:W-:Y:S02]  /*5b60*/  LOP3.LUT R0, R0, 0xffffff80, RZ, 0xc0, !PT ;  /* 0xffffff8000007812 */ /* 0x000fe400078ec0ff */
[----:B------:R-:W-:Y:S03]  /*5b70*/  LOP3.LUT R4, R4, 0x1, RZ, 0xc0, !PT ;  /* 0x0000000104047812 */ /* 0x000fe600078ec0ff */
[----:B------:R-:W-:Y:S01]  /*5b80*/  IMAD.IADD R0, R37, 0x1, R0 ;  /* 0x0000000125007824 */ /* 0x000fe200078e0200 */
[----:B------:R-:W-:Y:S03]  /*5b90*/  ISETP.NE.U32.AND P5, PT, R4, 0x1, PT ;  /* 0x000000010400780c */ /* 0x000fe60003fa5070 */
[----:B------:R-:W-:Y:S01]  /*5ba0*/  IMAD R39, R39, 0x100000, R0 ;  /* 0x0010000027277824 */ /* 0x000fe200078e0200 */
[----:B------:R-:W-:Y:S01]  /*5bb0*/  P2R R103, PR, RZ, 0x20 ;  /* 0x00000020ff677803 */ /* 0x000fe20000000000 */
[----:B------:R2:W4:Y:S01]  /*5bc0*/  SYNCS.PHASECHK.TRANS64.TRYWAIT P0, [R100+URZ+0x80], R3 ;  /* 0x00008003640075a7 */ /* 0x00052200080011ff */
[----:B-1----:R-:W-:Y:S01]  /*5bd0*/  @P6 SEL R102, RZ, 0x1, !P1 ;  /* 0x00000001ff666807 */ /* 0x002fe20004800000 */
[----:B--2---:R-:W-:Y:S06]  /*5be0*/  @!P6 BRA `(.L_x_93) ;  /* 0x000000000080e947 */ /* 0x004fec0003800000 */
[----:B------:R-:W-:Y:S01]  /*5bf0*/  @P5 IMAD R6, R90, 0x1000, R71 ;  /* 0x000010005a065824 */ /* 0x000fe200078e0247 */
[----:B------:R-:W1:Y:S01]  /*5c00*/  S2R R0, SR_CgaCtaId ;  /* 0x0000000000007919 */ /* 0x000e620000008800 */
[----:B------:R-:W-:Y:S01]  /*5c10*/  ISETP.NE.AND P1, PT, R102, RZ, PT ;  /* 0x000000ff6600720c */ /* 0x000fe20003f25270 */
[----:B------:R-:W-:Y:S01]  /*5c20*/  BSSY B0, `(.L_x_94) ;  /* 0x000000b000007945 */ /* 0x000fe20003800000 */
[----:B------:R-:W-:Y:S01]  /*5c30*/  @P5 VIADD R4, R6, UR44 ;  /* 0x0000002c06045c36 */ /* 0x000fe20008000000 */
[----:B------:R-:W-:Y:S02]  /*5c40*/  CS2R R74, SRZ ;  /* 0x00000000004a7805 */ /* 0x000fe4000001ff00 */
[----:B------:R-:W-:Y:S02]  /*5c50*/  CS2R R72, SRZ ;  /* 0x0000000000487805 */ /* 0x000fe4000001ff00 */
[----:B------:R-:W-:Y:S01]  /*5c60*/  CS2R R78, SRZ ;  /* 0x00000000004e7805 */ /* 0x000fe2000001ff00 */
[----:B------:R-:W-:Y:S01]  /*5c70*/  @P5 IMAD R4, R93, -0x10, R4 ;  /* 0xfffffff05d045824 */ /* 0x000fe200078e0204 */
[----:B------:R-:W-:Y:S04]  /*5c80*/  CS2R R76, SRZ ;  /* 0x00000000004c7805 */ /* 0x000fe8000001ff00 */
[----:B------:R-:W-:Y:S05]  /*5c90*/  @P1 BRA `(.L_x_95) ;  /* 0x00000000000c1947 */ /* 0x000fea0003800000 */
[----:B------:R-:W-:Y:S04]  /*5ca0*/  SHF.L.U32 R5, R89, 0x1f, RZ ;  /* 0x0000001f59057819 */ /* 0x000fe800000006ff */
[----:B------:R-:W2:Y:S02]  /*5cb0*/  SYNCS.PHASECHK.TRANS64.TRYWAIT P1, [R2+URZ+0x30], R5 ;  /* 0x00003005020075a7 */ /* 0x000ea400080211ff */
[----:B--2---:R-:W-:Y:S05]  /*5cc0*/  @!P1 BRA `(.L_x_96) ;  /* 0x0000002000dc9947 */ /* 0x004fea0003800000 */
.L_x_95:
[----:B------:R-:W-:Y:S05]  /*5cd0*/  BSYNC B0 ;  /* 0x0000000000007941 */ /* 0x000fea0003800000 */
.L_x_94:
[----:B------:R-:W-:Y:S01]  /*5ce0*/  ISETP.NE.AND P1, PT, R103, RZ, PT ;  /* 0x000000ff6700720c */ /* 0x000fe20003f25270 */
[----:B--2---:R-:W-:Y:S02]  /*5cf0*/  VIADD R5, R2, 0x40 ;  /* 0x0000004002057836 */ /* 0x004fe40000000000 */
[----:B------:R-:W-:Y:S03]  /*5d00*/  VIADD R90, R90, 0x1 ;  /* 0x000000015a5a7836 */ /* 0x000fe60000000000 */
[----:B-1----:R-:W-:Y:S07]  /*5d10*/  PRMT R0, R0, 0x654, R5 ;  /* 0x0000065400007816 */ /* 0x002fee0000000005 */
[----:B------:R1:W2:Y:S04]  /*5d20*/  @P1 LDS.128 R72, [R6+UR44+0x200] ;  /* 0x0002002c06481984 */ /* 0x0002a80008000c00 */
[----:B------:R1:W1:Y:S01]  /*5d30*/  @P1 LDS.128 R76, [R4+0x210] ;  /* 0x00021000044c1984 */ /* 0x0002620000000c00 */
[C---:B------:R-:W-:Y:S01]  /*5d40*/  ISETP.NE.AND P1, PT, R90.reuse, 0x2, PT ;  /* 0x000000025a00780c */ /* 0x040fe20003f25270 */
[----:B------:R-:W-:Y:S01]  /*5d50*/  @!PT LDS RZ, [RZ] ;  /* 0x00000000fffff984 */ /* 0x000fe20000000800 */
[----:B------:R-:W-:Y:S01]  /*5d60*/  @!PT LDS RZ, [RZ] ;  /* 0x00000000fffff984 */ /* 0x000fe20000000800 */
[----:B------:R-:W-:Y:S01]  /*5d70*/  @!PT LDS RZ, [RZ] ;  /* 0x00000000fffff984 */ /* 0x000fe20000000800 */
[----:B------:R-:W-:Y:S01]  /*5d80*/  @!PT LDS RZ, [RZ] ;  /* 0x00000000fffff984 */ /* 0x000fe20000000800 */
[----:B------:R5:W-:Y:S06]  /*5d90*/  MEMBAR.ALL.CTA ;  /* 0x0000000000007992 */ /* 0x000bec0000008000 */
[----:B-----5:R-:W5:Y:S01]  /*5da0*/  FENCE.VIEW.ASYNC.S ;  /* 0x00000000000073c6 */ /* 0x020f620000000000 */
[----:B------:R-:W-:Y:S01]  /*5db0*/  SEL R90, R90, RZ, P1 ;  /* 0x000000ff5a5a7207 */ /* 0x000fe20000800000 */
[----:B-----5:R5:W-:Y:S02]  /*5dc0*/  SYNCS.ARRIVE.TRANS64.RED.A1T0 RZ, [R0+URZ], RZ ;  /* 0x000000ff00ff79a7 */ /* 0x020be400081004ff */
[----:B-----5:R-:W-:Y:S04]  /*5dd0*/  SEL R0, RZ, 0x1, P1 ;  /* 0x00000001ff007807 */ /* 0x020fe80000800000 */
[----:B--2---:R-:W-:Y:S02]  /*5de0*/  LOP3.LUT R89, R89, R0, RZ, 0x3c, !PT ;  /* 0x0000000059597212 */ /* 0x004fe400078e3cff */
.L_x_93:
[----:B------:R-:W-:Y:S05]  /*5df0*/  BSYNC B1 ;  /* 0x0000000000017941 */ /* 0x000fea0003800000 */
.L_x_92:
[----:B------:R-:W-:Y:S04]  /*5e00*/  SHF.R.U32.HI R0, RZ, 0x15, R39 ;  /* 0x00000015ff007819 */ /* 0x000fe80000011627 */
[----:B------:R-:W-:Y:S01]  /*5e10*/  LOP3.LUT P1, RZ, R0, 0x3, R85, 0x48, !PT ;  /* 0x0000000300ff7812 */ /* 0x000fe20007824855 */
[----:B------:R-:W-:Y:S01]  /*5e20*/  @!UPT UIADD3 URZ, UPT, UPT, URZ, URZ, URZ ;  /* 0x000000fffffff290 */ /* 0x000fe2000fffe0ff */
[----:B----4-:R-:W-:Y:S11]  /*5e30*/  @P0 BRA `(.L_x_97) ;  /* 0x0000000000080947 */ /* 0x010ff60003800000 */
[----:B------:R-:W2:Y:S02]  /*5e40*/  SYNCS.PHASECHK.TRANS64.TRYWAIT P0, [R100+URZ+0x80], R3 ;  /* 0x00008003640075a7 */ /* 0x000ea400080011ff */
[----:B--2---:R-:W-:Y:S05]  /*5e50*/  @!P0 BRA `(.L_x_98) ;  /* 0x00000020008c8947 */ /* 0x004fea0003800000 */
.L_x_97:
[----:B------:R-:W-:Y:S05]  /*5e60*/  @!P1 BRA `(.L_x_99) ;  /* 0x0000000000409947 */ /* 0x000fea0003800000 */
[----:B------:R-:W4:Y:S01]  /*5e70*/  LDCU.64 UR8, c[0x4][0x70] ;  /* 0x01000e00ff0877ac */ /* 0x000f220008000a00 */
[----:B--2---:R-:W-:Y:S01]  /*5e80*/  MOV R3, 0x0 ;  /* 0x0000000000037802 */ /* 0x004fe20000000f00 */
[----:B------:R-:W-:Y:S02]  /*5e90*/  HFMA2 R12, -RZ, RZ, 0, 5.9604644775390625e-08 ;  /* 0x00000001ff0c7431 */ /* 0x000fe400000001ff */
[----:B------:R-:W-:Y:S02]  /*5ea0*/  IMAD.MOV.U32 R8, RZ, RZ, 0x192 ;  /* 0x00000192ff087424 */ /* 0x000fe400078e00ff */
[----:B------:R-:W-:Y:S01]  /*5eb0*/  IMAD.MOV.U32 R13, RZ, RZ, RZ ;  /* 0x000000ffff0d7224 */ /* 0x000fe200078e00ff */
[----:B------:R-:W2:Y:S01]  /*5ec0*/  LDCU.64 UR6, c[0x4][0x78] ;  /* 0x01000f00ff0677ac */ /* 0x000ea20008000a00 */
[----:B------:R-:W3:Y:S01]  /*5ed0*/  LDC.64 R2, c[0x4][R3] ;  /* 0x0100000003027b82 */ /* 0x000ee20000000a00 */
[----:B------:R-:W5:Y:S01]  /*5ee0*/  LDCU.64 UR4, c[0x4][0x10] ;  /* 0x01000200ff0477ac */ /* 0x000f620008000a00 */
[----:B----4-:R-:W-:Y:S01]  /*5ef0*/  MOV R5, UR9 ;  /* 0x0000000900057c02 */ /* 0x010fe20008000f00 */
[----:B-1----:R-:W-:Y:S01]  /*5f00*/  IMAD.U32 R4, RZ, RZ, UR8 ;  /* 0x00000008ff047e24 */ /* 0x002fe2000f8e00ff */
[----:B--2---:R-:W-:Y:S01]  /*5f10*/  MOV R7, UR7 ;  /* 0x0000000700077c02 */ /* 0x004fe20008000f00 */
[----:B------:R-:W-:Y:S01]  /*5f20*/  IMAD.U32 R6, RZ, RZ, UR6 ;  /* 0x00000006ff067e24 */ /* 0x000fe2000f8e00ff */
[----:B-----5:R-:W-:Y:S01]  /*5f30*/  MOV R11, UR5 ;  /* 0x00000005000b7c02 */ /* 0x020fe20008000f00 */
[----:B------:R-:W-:Y:S02]  /*5f40*/  IMAD.U32 R10, RZ, RZ, UR4 ;  /* 0x00000004ff0a7e24 */ /* 0x000fe4000f8e00ff */
[----:B------:R-:W-:Y:S07]  /*5f50*/  LEPC R20, `(.L_x_99) ;  /* 0x000000001014794e */ /* 0x000fee0000000000 */
[----:B---3--:R-:W-:Y:S05]  /*5f60*/  CALL.ABS.NOINC R2 ;  /* 0x0000000002007343 */ /* 0x008fea0003c00000 */
.L_x_99:
[-C--:B------:R-:W-:Y:S01]  /*5f70*/  F2FP.F16.E5M2.UNPACK_B R42, R72.reuse ;  /* 0x00000048ff2a723e */ /* 0x080fe200020004ff */
[----:B------:R-:W-:Y:S05]  /*5f80*/  WARPSYNC.ALL ;  /* 0x0000000000007948 */ /* 0x000fea0003800000 */
[----:B------:R-:W-:Y:S01]  /*5f90*/  R2UR UR4, R39 ;  /* 0x00000000270472ca */ /* 0x000fe200000e0000 */
[--C-:B------:R-:W-:Y:S01]  /*5fa0*/  HADD2.F32 R40, -RZ, R42.reuse.H0_H0 ;  /* 0x2000002aff287230 */ /* 0x100fe20000004100 */
[----:B------:R-:W-:Y:S01]  /*5fb0*/  F2FP.F16.E5M2.UNPACK_B R43, R72.H1 ;  /* 0x00000048ff2b723e */ /* 0x000fe200030004ff */
[----:B------:R-:W-:Y:S01]  /*5fc0*/  HADD2.F32 R42, -RZ, R42.H1_H1 ;  /* 0x3000002aff2a7230 */ /* 0x000fe20000004100 */
[-C--:B------:R-:W-:Y:S01]  /*5fd0*/  F2FP.F16.E5M2.UNPACK_B R45, R73.reuse ;  /* 0x00000049ff2d723e */ /* 0x080fe200020004ff */
[----:B------:R-:W-:Y:S01]  /*5fe0*/  BSSY.RECONVERGENT B0, `(.L_x_100) ;  /* 0x0000099000007945 */ /* 0x000fe20003800200 */
[----:B------:R-:W-:Y:S01]  /*5ff0*/  F2FP.F16.E5M2.UNPACK_B R47, R73.H1 ;  /* 0x00000049ff2f723e */ /* 0x000fe200030004ff */
[--C-:B------:R-:W-:Y:S01]  /*6000*/  HADD2.F32 R44, -RZ, R43.reuse.H0_H0 ;  /* 0x2000002bff2c7230 */ /* 0x100fe20000004100 */
[-C--:B------:R-:W-:Y:S01]  /*6010*/  F2FP.F16.E5M2.UNPACK_B R49, R74.reuse ;  /* 0x0000004aff31723e */ /* 0x080fe200020004ff */
[----:B------:R-:W-:Y:S01]  /*6020*/  HADD2.F32 R46, -RZ, R43.H1_H1 ;  /* 0x3000002bff2e7230 */ /* 0x000fe20000004100 */
[----:B------:R-:W-:Y:S01]  /*6030*/  F2FP.F16.E5M2.UNPACK_B R51, R74.H1 ;  /* 0x0000004aff33723e */ /* 0x000fe200030004ff */
[--C-:B------:R-:W-:Y:S01]  /*6040*/  HADD2.F32 R43, -RZ, R45.reuse.H0_H0 ;  /* 0x2000002dff2b7230 */ /* 0x100fe20000004100 */
[-C--:B------:R-:W-:Y:S01]  /*6050*/  F2FP.F16.E5M2.UNPACK_B R53, R75.reuse ;  /* 0x0000004bff35723e */ /* 0x080fe200020004ff */
[----:B-1----:R-:W-:Y:S01]  /*6060*/  LDTM.16dp32bit_t0_t15.x32 R4, tmem[UR4] ;  /* 0x00000004000479ee */ /* 0x002fe20008a80000 */
[----:B------:R-:W3:Y:S01]  /*6070*/  LDTM.16dp32bit_t16_t31.x32 R4, tmem[UR4+0x20] ;  /* 0x00002004000479ee */ /* 0x000ee20008aa0000 */
[----:B------:R-:W-:Y:S01]  /*6080*/  ISETP.NE.AND P6, PT, R96, RZ, PT ;  /* 0x000000ff6000720c */ /* 0x000fe20003fc5270 */
[----:B------:R-:W-:Y:S01]  /*6090*/  HADD2.F32 R48, -RZ, R45.H1_H1 ;  /* 0x3000002dff307230 */ /* 0x000fe20000004100 */
[----:B------:R-:W-:Y:S01]  /*60a0*/  IADD3 R109, PT, PT, R71, UR44, RZ ;  /* 0x0000002c476d7c10 */ /* 0x000fe2000fffe0ff */
[----:B------:R-:W-:Y:S01]  /*60b0*/  HADD2.F32 R52, -RZ, R49.H1_H1 ;  /* 0x30000031ff347230 */ /* 0x000fe20000004100 */
[----:B------:R-:W-:Y:S01]  /*60c0*/  SHF.L.U32 R108, R88, 0x4, RZ ;  /* 0x00000004586c7819 */ /* 0x000fe200000006ff */
[----:B------:R-:W-:Y:S01]  /*60d0*/  HADD2.F32 R56, -RZ, R53.H1_H1 ;  /* 0x30000035ff387230 */ /* 0x000fe20000004100 */
[----:B------:R-:W-:Y:S01]  /*60e0*/  F2FP.F16.E5M2.UNPACK_B R55, R75.H1 ;  /* 0x0000004bff37723e */ /* 0x000fe200030004ff */
[--C-:B------:R-:W-:Y:S01]  /*60f0*/  HADD2.F32 R45, -RZ, R47.reuse.H0_H0 ;  /* 0x2000002fff2d7230 */ /* 0x100fe20000004100 */
[----:B------:R-:W-:Y:S01]  /*6100*/  IADD3 R101, PT, PT, R109, R108, RZ ;  /* 0x0000006c6d657210 */ /* 0x000fe20007ffe0ff */
[----:B------:R-:W-:Y:S01]  /*6110*/  HADD2.F32 R50, -RZ, R47.H1_H1 ;  /* 0x3000002fff327230 */ /* 0x000fe20000004100 */
[-C--:B------:R-:W-:Y:S01]  /*6120*/  F2FP.F16.E5M2.UNPACK_B R57, R76.reuse ;  /* 0x0000004cff39723e */ /* 0x080fe200020004ff */
[----:B------:R-:W-:Y:S01]  /*6130*/  HADD2.F32 R47, -RZ, R49.H0_H0 ;  /* 0x20000031ff2f7230 */ /* 0x000fe20000004100 */
[----:B------:R-:W-:Y:S01]  /*6140*/  F2FP.F16.E5M2.UNPACK_B R59, R76.H1 ;  /* 0x0000004cff3b723e */ /* 0x000fe200030004ff */
[----:B------:R-:W-:Y:S01]  /*6150*/  HADD2.F32 R49, -RZ, R51.H0_H0 ;  /* 0x20000033ff317230 */ /* 0x000fe20000004100 */
[-C--:B------:R-:W-:Y:S01]  /*6160*/  F2FP.F16.E5M2.UNPACK_B R61, R77.reuse ;  /* 0x0000004dff3d723e */ /* 0x080fe200020004ff */
[----:B------:R-:W-:Y:S01]  /*6170*/  HADD2.F32 R60, -RZ, R57.H1_H1 ;  /* 0x30000039ff3c7230 */ /* 0x000fe20000004100 */
[----:B------:R-:W-:Y:S01]  /*6180*/  F2FP.F16.E5M2.UNPACK_B R63, R77.H1 ;  /* 0x0000004dff3f723e */ /* 0x000fe200030004ff */
[----:B------:R-:W-:Y:S01]  /*6190*/  HADD2.F32 R54, -RZ, R51.H1_H1 ;  /* 0x30000033ff367230 */ /* 0x000fe20000004100 */
[-C--:B------:R-:W-:Y:S01]  /*61a0*/  F2FP.F16.E5M2.UNPACK_B R65, R78.reuse ;  /* 0x0000004eff41723e */ /* 0x080fe200020004ff */
[----:B------:R-:W-:Y:S01]  /*61b0*/  HADD2.F32 R51, -RZ, R53.H0_H0 ;  /* 0x20000035ff337230 */ /* 0x000fe20000004100 */
[----:B------:R-:W-:Y:S01]  /*61c0*/  F2FP.F16.E5M2.UNPACK_B R67, R78.H1 ;  /* 0x0000004eff43723e */ /* 0x000fe200030004ff */
[----:B------:R-:W-:Y:S01]  /*61d0*/  HADD2.F32 R64, -RZ, R61.H1_H1 ;  /* 0x3000003dff407230 */ /* 0x000fe20000004100 */
[----:B------:R-:W-:Y:S01]  /*61e0*/  ISETP.NE.AND P0, PT, R95, RZ, PT ;  /* 0x000000ff5f00720c */ /* 0x000fe20003f05270 */
[C---:B---3--:R-:W-:Y:S01]  /*61f0*/  FMUL R0, R38.reuse, R4 ;  /* 0x0000000426007220 */ /* 0x048fe20000400000 */
[C---:B------:R-:W-:Y:S01]  /*6200*/  FMUL R2, R38.reuse, R5 ;  /* 0x0000000526027220 */ /* 0x040fe20000400000 */
[C---:B------:R-:W-:Y:S01]  /*6210*/  FMUL R4, R38.reuse, R8 ;  /* 0x0000000826047220 */ /* 0x040fe20000400000 */
[C---:B------:R-:W-:Y:S01]  /*6220*/  FMUL R5, R38.reuse, R9 ;  /* 0x0000000926057220 */ /* 0x040fe20000400000 */
[C---:B------:R-:W-:Y:S01]  /*6230*/  FFMA R0, R41.reuse, R40, R0 ;  /* 0x0000002829007223 */ /* 0x040fe20000000000 */
[C---:B------:R-:W-:Y:S01]  /*6240*/  FFMA R2, R41.reuse, R42, R2 ;  /* 0x0000002a29027223 */ /* 0x040fe20000000002 */
[C---:B------:R-:W-:Y:S01]  /*6250*/  FMUL R8, R38.reuse, R12 ;  /* 0x0000000c26087220 */ /* 0x040fe20000400000 */
[C---:B------:R-:W-:Y:S01]  /*6260*/  FMUL R9, R38.reuse, R13 ;  /* 0x0000000d26097220 */ /* 0x040fe20000400000 */
[C---:B------:R-:W-:Y:S01]  /*6270*/  FMUL R12, R38.reuse, R16 ;  /* 0x00000010260c7220 */ /* 0x040fe20000400000 */
[C---:B------:R-:W-:Y:S01]  /*6280*/  FMUL R13, R38.reuse, R17 ;  /* 0x00000011260d7220 */ /* 0x040fe20000400000 */
[C---:B------:R-:W-:Y:S01]  /*6290*/  FMUL R16, R38.reuse, R20 ;  /* 0x0000001426107220 */ /* 0x040fe20000400000 */
[C---:B------:R-:W-:Y:S01]  /*62a0*/  FMUL R17, R38.reuse, R21 ;  /* 0x0000001526117220 */ /* 0x040fe20000400000 */
[C---:B------:R-:W-:Y:S01]  /*62b0*/  FMUL R20, R38.reuse, R24 ;  /* 0x0000001826147220 */ /* 0x040fe20000400000 */
[C---:B------:R-:W-:Y:S01]  /*62c0*/  FMUL R21, R38.reuse, R25 ;  /* 0x0000001926157220 */ /* 0x040fe20000400000 */
[----:B------:R-:W-:Y:S02]  /*62d0*/  HADD2.F32 R68, -RZ, R65.H1_H1 ;  /* 0x30000041ff447230 */ /* 0x000fe40000004100 */
[C---:B------:R-:W-:Y:S01]  /*62e0*/  FMUL R24, R38.reuse, R28 ;  /* 0x0000001c26187220 */ /* 0x040fe20000400000 */
[C---:B------:R-:W-:Y:S01]  /*62f0*/  FMUL R25, R38.reuse, R29 ;  /* 0x0000001d26197220 */ /* 0x040fe20000400000 */
[C---:B------:R-:W-:Y:S01]  /*6300*/  FMUL R28, R38.reuse, R32 ;  /* 0x00000020261c7220 */ /* 0x040fe20000400000 */
[C---:B------:R-:W-:Y:S01]  /*6310*/  FMUL R29, R38.reuse, R33 ;  /* 0x00000021261d7220 */ /* 0x040fe20000400000 */
[C---:B--2---:R-:W-:Y:S01]  /*6320*/  FMUL R3, R38.reuse, R6 ;  /* 0x0000000626037220 */ /* 0x044fe20000400000 */
[C---:B------:R-:W-:Y:S01]  /*6330*/  FMUL R7, R38.reuse, R7 ;  /* 0x0000000726077220 */ /* 0x040fe20000400000 */
[C---:B------:R-:W-:Y:S01]  /*6340*/  FMUL R6, R38.reuse, R10 ;  /* 0x0000000a26067220 */ /* 0x040fe20000400000 */
[C---:B------:R-:W-:Y:S01]  /*6350*/  FMUL R11, R38.reuse, R11 ;  /* 0x0000000b260b7220 */ /* 0x040fe20000400000 */
[C---:B------:R-:W-:Y:S01]  /*6360*/  FFMA R3, R41.reuse, R44, R3 ;  /* 0x0000002c29037223 */ /* 0x040fe20000000003 */
[C---:B------:R-:W-:Y:S01]  /*6370*/  FFMA R7, R41.reuse, R46, R7 ;  /* 0x0000002e29077223 */ /* 0x040fe20000000007 */
[C---:B------:R-:W-:Y:S01]  /*6380*/  FFMA R4, R41.reuse, R43, R4 ;  /* 0x0000002b29047223 */ /* 0x040fe20000000004 */
[----:B------:R-:W-:Y:S01]  /*6390*/  F2FP.F16.E5M2.UNPACK_B R40, R79 ;  /* 0x0000004fff28723e */ /* 0x000fe200020004ff */
[C---:B------:R-:W-:Y:S01]  /*63a0*/  FFMA R5, R41.reuse, R48, R5 ;  /* 0x0000003029057223 */ /* 0x040fe20000000005 */
[C---:B------:R-:W-:Y:S01]  /*63b0*/  FFMA R6, R41.reuse, R45, R6 ;  /* 0x0000002d29067223 */ /* 0x040fe20000000006 */
[----:B------:R-:W-:Y:S01]  /*63c0*/  F2FP.F16.E5M2.UNPACK_B R42, R79.H1 ;  /* 0x0000004fff2a723e */ /* 0x000fe200030004ff */
[C---:B------:R-:W-:Y:S01]  /*63d0*/  FFMA R11, R41.reuse, R50, R11 ;  /* 0x00000032290b7223 */ /* 0x040fe2000000000b */
[----:B------:R-:W-:Y:S01]  /*63e0*/  FFMA R8, R41, R47, R8 ;  /* 0x0000002f29087223 */ /* 0x000fe20000000008 */
[----:B------:R-:W-:Y:S01]  /*63f0*/  F2FP.SATFINITE.E5M2.F32.PACK_AB_MERGE_C R97, R7, R3, RZ ;  /* 0x000000030761723e */ /* 0x000fe200048060ff */
[C---:B------:R-:W-:Y:S01]  /*6400*/  FFMA R9, R41.reuse, R52, R9 ;  /* 0x0000003429097223 */ /* 0x040fe20000000009 */
[----:B------:R-:W-:Y:S01]  /*6410*/  FMUL R10, R38, R14 ;  /* 0x0000000e260a7220 */ /* 0x000fe20000400000 */
[----:B------:R-:W-:Y:S01]  /*6420*/  LEA R109, R90, UR44, 0x3 ;  /* 0x0000002c5a6d7c11 */ /* 0x000fe2000f8e18ff */
[----:B------:R-:W-:Y:S01]  /*6430*/  FMUL R15, R38, R15 ;  /* 0x0000000f260f7220 */ /* 0x000fe20000400000 */
[--C-:B------:R-:W-:Y:S01]  /*6440*/  HADD2.F32 R53, -RZ, R55.reuse.H0_H0 ;  /* 0x20000037ff357230 */ /* 0x100fe20000004100 */
[----:B------:R-:W-:Y:S01]  /*6450*/  F2FP.SATFINITE.E5M2.F32.PACK_AB_MERGE_C R96, R2, R0, R97 ;  /* 0x000000000260723e */ /* 0x000fe20004806061 */
[----:B------:R-:W-:Y:S01]  /*6460*/  FFMA R10, R41, R49, R10 ;  /* 0x00000031290a7223 */ /* 0x000fe2000000000a */
[----:B------:R-:W-:Y:S01]  /*6470*/  F2FP.SATFINITE.E5M2.F32.PACK_AB_MERGE_C R97, R11, R6, RZ ;  /* 0x000000060b61723e */ /* 0x000fe200048060ff */
[C---:B------:R-:W-:Y:S01]  /*6480*/  FFMA R15, R41.reuse, R54, R15 ;  /* 0x00000036290f7223 */ /* 0x040fe2000000000f */
[C---:B------:R-:W-:Y:S01]  /*6490*/  FFMA R12, R41.reuse, R51, R12 ;  /* 0x00000033290c7223 */ /* 0x040fe2000000000c */
[----:B------:R-:W-:Y:S01]  /*64a0*/  FFMA R13, R41, R56, R13 ;  /* 0x00000038290d7223 */ /* 0x000fe2000000000d */
[----:B------:R-:W-:Y:S01]  /*64b0*/  F2FP.SATFINITE.E5M2.F32.PACK_AB_MERGE_C R97, R5, R4, R97 ;  /* 0x000000040561723e */ /* 0x000fe20004806061 */
[----:B------:R-:W-:Y:S01]  /*64c0*/  HADD2.F32 R58, -RZ, R55.H1_H1 ;  /* 0x30000037ff3a7230 */ /* 0x000fe20000004100 */
[----:B------:R-:W-:Y:S01]  /*64d0*/  F2FP.SATFINITE.E5M2.F32.PACK_AB_MERGE_C R98, R15, R10, RZ ;  /* 0x0000000a0f62723e */ /* 0x000fe200048060ff */
[----:B------:R-:W-:Y:S02]  /*64e0*/  HADD2.F32 R55, -RZ, R57.H0_H0 ;  /* 0x20000039ff377230 */ /* 0x000fe40000004100 */
[C---:B------:R-:W-:Y:S01]  /*64f0*/  FMUL R14, R38.reuse, R18 ;  /* 0x00000012260e7220 */ /* 0x040fe20000400000 */
[C---:B------:R-:W-:Y:S01]  /*6500*/  FMUL R19, R38.reuse, R19 ;  /* 0x0000001326137220 */ /* 0x040fe20000400000 */
[--C-:B------:R-:W-:Y:S02]  /*6510*/  HADD2.F32 R57, -RZ, R59.reuse.H0_H0 ;  /* 0x2000003bff397230 */ /* 0x100fe40000004100 */
[C---:B------:R-:W-:Y:S01]  /*6520*/  FMUL R18, R38.reuse, R22 ;  /* 0x0000001626127220 */ /* 0x040fe20000400000 */
[C---:B------:R-:W-:Y:S01]  /*6530*/  FFMA R14, R41.reuse, R53, R14 ;  /* 0x00000035290e7223 */ /* 0x040fe2000000000e */
[----:B------:R-:W-:Y:S02]  /*6540*/  HADD2.F32 R62, -RZ, R59.H1_H1 ;  /* 0x3000003bff3e7230 */ /* 0x000fe40000004100 */
[C---:B------:R-:W-:Y:S01]  /*6550*/  FFMA R19, R41.reuse, R58, R19 ;  /* 0x0000003a29137223 */ /* 0x040fe20000000013 */
[----:B------:R-:W-:Y:S02]  /*6560*/  HADD2.F32 R59, -RZ, R61.H0_H0 ;  /* 0x2000003dff3b7230 */ /* 0x000fe40000004100 */
[C---:B------:R-:W-:Y:S01]  /*6570*/  FMUL R23, R38.reuse, R23 ;  /* 0x0000001726177220 */ /* 0x040fe20000400000 */
[C---:B------:R-:W-:Y:S01]  /*6580*/  FFMA R16, R41.reuse, R55, R16 ;  /* 0x0000003729107223 */ /* 0x040fe20000000010 */
[C---:B------:R-:W-:Y:S01]  /*6590*/  FFMA R17, R41.reuse, R60, R17 ;  /* 0x0000003c29117223 */ /* 0x040fe20000000011 */
[--C-:B------:R-:W-:Y:S02]  /*65a0*/  HADD2.F32 R61, -RZ, R63.reuse.H0_H0 ;  /* 0x2000003fff3d7230 */ /* 0x100fe40000004100 */
[C---:B------:R-:W-:Y:S01]  /*65b0*/  FFMA R18, R41.reuse, R57, R18 ;  /* 0x0000003929127223 */ /* 0x040fe20000000012 */
[----:B------:R-:W-:Y:S02]  /*65c0*/  HADD2.F32 R66, -RZ, R63.H1_H1 ;  /* 0x3000003fff427230 */ /* 0x000fe40000004100 */
[C---:B------:R-:W-:Y:S01]  /*65d0*/  FMUL R22, R38.reuse, R26 ;  /* 0x0000001a26167220 */ /* 0x040fe20000400000 */
[----:B------:R-:W-:Y:S02]  /*65e0*/  HADD2.F32 R63, -RZ, R65.H0_H0 ;  /* 0x20000041ff3f7230 */ /* 0x000fe40000004100 */
[C---:B------:R-:W-:Y:S01]  /*65f0*/  FFMA R23, R41.reuse, R62, R23 ;  /* 0x0000003e29177223 */ /* 0x040fe20000000017 */
[C---:B------:R-:W-:Y:S01]  /*6600*/  FMUL R27, R38.reuse, R27 ;  /* 0x0000001b261b7220 */ /* 0x040fe20000400000 */
[C---:B------:R-:W-:Y:S01]  /*6610*/  FFMA R20, R41.reuse, R59, R20 ;  /* 0x0000003b29147223 */ /* 0x040fe20000000014 */
[C---:B------:R-:W-:Y:S01]  /*6620*/  FFMA R21, R41.reuse, R64, R21 ;  /* 0x0000004029157223 */ /* 0x040fe20000000015 */
[--C-:B------:R-:W-:Y:S02]  /*6630*/  HADD2.F32 R65, -RZ, R67.reuse.H0_H0 ;  /* 0x20000043ff417230 */ /* 0x100fe40000004100 */
[C---:B------:R-:W-:Y:S01]  /*6640*/  FFMA R22, R41.reuse, R61, R22 ;  /* 0x0000003d29167223 */ /* 0x040fe20000000016 */
[----:B------:R-:W-:Y:S02]  /*6650*/  HADD2.F32 R70, -RZ, R67.H1_H1 ;  /* 0x30000043ff467230 */ /* 0x000fe40000004100 */
[C---:B------:R-:W-:Y:S01]  /*6660*/  FMUL R26, R38.reuse, R30 ;  /* 0x0000001e261a7220 */ /* 0x040fe20000400000 */
[--C-:B------:R-:W-:Y:S02]  /*6670*/  HADD2.F32 R67, -RZ, R40.reuse.H0_H0 ;  /* 0x20000028ff437230 */ /* 0x100fe40000004100 */
[C---:B------:R-:W-:Y:S01]  /*6680*/  FFMA R27, R41.reuse, R66, R27 ;  /* 0x00000042291b7223 */ /* 0x040fe2000000001b */
[C---:B------:R-:W-:Y:S01]  /*6690*/  FMUL R31, R38.reuse, R31 ;  /* 0x0000001f261f7220 */ /* 0x040fe20000400000 */
[C---:B------:R-:W-:Y:S01]  /*66a0*/  FFMA R24, R41.reuse, R63, R24 ;  /* 0x0000003f29187223 */ /* 0x040fe20000000018 */
[----:B------:R-:W-:Y:S02]  /*66b0*/  HADD2.F32 R40, -RZ, R40.H1_H1 ;  /* 0x30000028ff287230 */ /* 0x000fe40000004100 */
[C---:B------:R-:W-:Y:S01]  /*66c0*/  FFMA R25, R41.reuse, R68, R25 ;  /* 0x0000004429197223 */ /* 0x040fe20000000019 */
[--C-:B------:R-:W-:Y:S02]  /*66d0*/  HADD2.F32 R69, -RZ, R42.reuse.H0_H0 ;  /* 0x2000002aff457230 */ /* 0x100fe40000004100 */
[C---:B------:R-:W-:Y:S01]  /*66e0*/  FFMA R26, R41.reuse, R65, R26 ;  /* 0x00000041291a7223 */ /* 0x040fe2000000001a */
[----:B------:R-:W-:Y:S02]  /*66f0*/  HADD2.F32 R42, -RZ, R42.H1_H1 ;  /* 0x3000002aff2a7230 */ /* 0x000fe40000004100 */
[C---:B------:R-:W-:Y:S01]  /*6700*/  FMUL R30, R38.reuse, R34 ;  /* 0x00000022261e7220 */ /* 0x040fe20000400000 */
[----:B------:R-:W-:Y:S01]  /*6710*/  FFMA R31, R41, R70, R31 ;  /* 0x00000046291f7223 */ /* 0x000fe2000000001f */
[----:B------:R-:W-:Y:S01]  /*6720*/  FMUL R35, R38, R35 ;  /* 0x0000002326237220 */ /* 0x000fe20000400000 */
[----:B------:R-:W-:Y:S01]  /*6730*/  F2FP.SATFINITE.E5M2.F32.PACK_AB_MERGE_C R99, R19, R14, RZ ;  /* 0x0000000e1363723e */ /* 0x000fe200048060ff */
[C---:B------:R-:W-:Y:S01]  /*6740*/  FFMA R28, R41.reuse, R67, R28 ;  /* 0x00000043291c7223 */ /* 0x040fe2000000001c */
[C---:B------:R-:W-:Y:S01]  /*6750*/  FFMA R29, R41.reuse, R40, R29 ;  /* 0x00000028291d7223 */ /* 0x040fe2000000001d */
[C---:B------:R-:W-:Y:S01]  /*6760*/  FFMA R30, R41.reuse, R69, R30 ;  /* 0x00000045291e7223 */ /* 0x040fe2000000001e */
[----:B------:R-:W-:Y:S01]  /*6770*/  FFMA R35, R41, R42, R35 ;  /* 0x0000002a29237223 */ /* 0x000fe20000000023 */
[----:B------:R-:W-:Y:S02]  /*6780*/  F2FP.SATFINITE.E5M2.F32.PACK_AB_MERGE_C R98, R9, R8, R98 ;  /* 0x000000080962723e */ /* 0x000fe40004806062 */
[----:B------:R-:W-:Y:S02]  /*6790*/  F2FP.SATFINITE.E5M2.F32.PACK_AB_MERGE_C R99, R13, R12, R99 ;  /* 0x0000000c0d63723e */ /* 0x000fe40004806063 */
[----:B------:R-:W-:Y:S02]  /*67a0*/  F2FP.SATFINITE.E5M2.F32.PACK_AB_MERGE_C R104, R23, R18, RZ ;  /* 0x000000121768723e */ /* 0x000fe400048060ff */
[----:B------:R-:W-:Y:S01]  /*67b0*/  F2FP.SATFINITE.E5M2.F32.PACK_AB_MERGE_C R105, R27, R22, RZ ;  /* 0x000000161b69723e */ /* 0x000fe200048060ff */
[----:B------:R1:W-:Y:S01]  /*67c0*/  STS.128 [R71+UR44+0x2200], R96 ;  /* 0x0022006047007988 */ /* 0x0003e20008000c2c */
[----:B------:R-:W-:Y:S02]  /*67d0*/  F2FP.SATFINITE.E5M2.F32.PACK_AB_MERGE_C R110, R31, R26, RZ ;  /* 0x0000001a1f6e723e */ /* 0x000fe400048060ff */
[----:B------:R-:W-:Y:S02]  /*67e0*/  F2FP.SATFINITE.E5M2.F32.PACK_AB_MERGE_C R111, R35, R30, RZ ;  /* 0x0000001e236f723e */ /* 0x000fe400048060ff */
[----:B------:R-:W-:Y:S02]  /*67f0*/  F2FP.SATFINITE.E5M2.F32.PACK_AB_MERGE_C R104, R17, R16, R104 ;  /* 0x000000101168723e */ /* 0x000fe40004806068 */
[----:B------:R-:W-:Y:S02]  /*6800*/  F2FP.SATFINITE.E5M2.F32.PACK_AB_MERGE_C R105, R21, R20, R105 ;  /* 0x000000141569723e */ /* 0x000fe40004806069 */
[----:B------:R-:W-:Y:S02]  /*6810*/  F2FP.SATFINITE.E5M2.F32.PACK_AB_MERGE_C R106, R25, R24, R110 ;  /* 0x00000018196a723e */ /* 0x000fe4000480606e */
[----:B------:R-:W-:Y:S02]  /*6820*/  F2FP.SATFINITE.E5M2.F32.PACK_AB_MERGE_C R107, R29, R28, R111 ;  /* 0x0000001c1d6b723e */ /* 0x000fe4000480606f */
[----:B------:R-:W-:Y:S03]  /*6830*/  @P6 SHF.L.U32 R110, R89, 0x1f, RZ ;  /* 0x0000001f596e6819 */ /* 0x000fe600000006ff */
[----:B------:R1:W-:Y:S01]  /*6840*/  STS.128 [R101+0x2210], R104 ;  /* 0x0022106865007388 */ /* 0x0003e20000000c00 */
[----:B------:R-:W-:Y:S01]  /*6850*/  @!PT LDS RZ, [RZ] ;  /* 0x00000000fffff984 */ /* 0x000fe20000000800 */
[----:B------:R-:W-:Y:S01]  /*6860*/  @!PT LDS RZ, [RZ] ;  /* 0x00000000fffff984 */ /* 0x000fe20000000800 */
[----:B------:R-:W-:Y:S01]  /*6870*/  @!PT LDS RZ, [RZ] ;  /* 0x00000000fffff984 */ /* 0x000fe20000000800 */
[----:B------:R-:W-:Y:S01]  /*6880*/  @!PT LDS RZ, [RZ] ;  /* 0x00000000fffff984 */ /* 0x000fe20000000800 */
[----:B------:R2:W-:Y:S07]  /*6890*/  MEMBAR.ALL.CTA ;  /* 0x0000000000007992 */ /* 0x0005ee0000008000 */
[----:B--2---:R-:W2:Y:S02]  /*68a0*/  FENCE.VIEW.ASYNC.S ;  /* 0x00000000000073c6 */ /* 0x004ea40000000000 */
[----:B--2---:R-:W-:Y:S06]  /*68b0*/  BAR.SYNC.DEFER_BLOCKING 0x1, 0x80 ;  /* 0x0042000000007b1d */ /* 0x004fec0000010000 */
[----:B------:R-:W-:Y:S05]  /*68c0*/  @P0 BRA `(.L_x_101) ;  /* 0x0000000000280947 */ /* 0x000fea0003800000 */
[----:B------:R-:W2:Y:S01]  /*68d0*/  LDCU.64 UR6, c[0x0][0x348] ;  /* 0x00006900ff0677ac */ /* 0x000ea20008000a00 */
[----:B------:R-:W-:Y:S01]  /*68e0*/  UIADD3 UR4, UPT, UPT, UR44, 0x2200, URZ ;  /* 0x000022002c047890 */ /* 0x000fe2000fffe0ff */
[----:B------:R-:W-:Y:S05]  /*68f0*/  UMOV UR51, UR36 ;  /* 0x0000002400337c82 */ /* 0x000fea0008000000 */
[----:B------:R-:W-:Y:S04]  /*6900*/  MOV R94, UR4 ;  /* 0x00000004005e7c02 */ /* 0x000fe80008000f00 */
[----:B------:R-:W-:Y:S01]  /*6910*/  R2UR UR48, R94 ;  /* 0x000000005e3072ca */ /* 0x000fe200000e0000 */
[----:B--2---:R-:W-:Y:S04]  /*6920*/  UIADD3 UR4, UP0, UPT, UR6, 0x680, URZ ;  /* 0x0000068006047890 */ /* 0x004fe8000ff1e0ff */
[----:B------:R-:W-:Y:S09]  /*6930*/  UIADD3.X UR5, UPT, UPT, URZ, UR7, URZ, UP0, !UPT ;  /* 0x00000007ff057290 */ /* 0x000ff200087fe4ff */
[----:B------:R2:W-:Y:S01]  /*6940*/  UTMASTG.3D [UR48], [UR4] ;  /* 0x00000030040073b5 */ /* 0x0005e20008010000 */
[----:B------:R0:W-:Y:S01]  /*6950*/  UTMACMDFLUSH ;  /* 0x00000000000079b7 */ /* 0x0001e20000000000 */
[----:B--2---:R-:W-:Y:S04]  /*6960*/  DEPBAR.LE SB0, 0x1 ;  /* 0x000080400000791a */ /* 0x004fe80000000000 */
.L_x_101:
[----:B------:R-:W-:Y:S05]  /*6970*/  BSYNC.RECONVERGENT B0 ;  /* 0x0000000000007941 */ /* 0x000fea0003800200 */
.L_x_100:
[----:B------:R-:W-:Y:S06]  /*6980*/  BAR.SYNC.DEFER_BLOCKING 0x1, 0x80 ;  /* 0x0042000000007b1d */ /* 0x000fec0000010000 */
[----:B------:R-:W2:Y:S01]  /*6990*/  @P6 SYNCS.PHASECHK.TRANS64.TRYWAIT P0, [R109+URZ+0x30], R110 ;  /* 0x0000306e6d0065a7 */ /* 0x000ea200080011ff */
[----:B------:R-:W-:Y:S01]  /*69a0*/  BSSY B1, `(.L_x_102) ;  /* 0x0000020000017945 */ /* 0x000fe20003800000 */
[----:B--2---:R-:W-:Y:S03]  /*69b0*/  @P6 SEL R102, RZ, 0x1, !P0 ;  /* 0x00000001ff666807 */ /* 0x004fe60004000000 */
[----:B------:R-:W-:Y:S05]  /*69c0*/  @!P6 BRA `(.L_x_103) ;  /* 0x000000000074e947 */ /* 0x000fea0003800000 */
[----:B------:R-:W-:Y:S01]  /*69d0*/  ISETP.NE.AND P1, PT, R103, RZ, PT ;  /* 0x000000ff6700720c */ /* 0x000fe20003f25270 */
[----:B------:R-:W2:Y:S01]  /*69e0*/  S2R R0, SR_CgaCtaId ;  /* 0x0000000000007919 */ /* 0x000ea20000008800 */
[----:B------:R-:W-:Y:S01]  /*69f0*/  ISETP.NE.AND P0, PT, R102, RZ, PT ;  /* 0x000000ff6600720c */ /* 0x000fe20003f05270 */
[----:B------:R-:W-:Y:S10]  /*6a00*/  BSSY B0, `(.L_x_104) ;  /* 0x0000008000007945 */ /* 0x000ff40003800000 */
[----:B------:R-:W-:Y:S05]  /*6a10*/  @P1 IMAD R2, R90, 0x1000, R71 ;  /* 0x000010005a021824 */ /* 0x000fea00078e0247 */
[----:B------:R-:W-:Y:S05]  /*6a20*/  @P1 IADD3 R3, PT, PT, R2, UR44, RZ ;  /* 0x0000002c02031c10 */ /* 0x000fea000fffe0ff */
[----:B------:R-:W-:Y:S01]  /*6a30*/  @P1 IMAD.IADD R3, R3, 0x1, R108 ;  /* 0x0000000103031824 */ /* 0x000fe200078e026c */
[----:B------:R-:W-:Y:S06]  /*6a40*/  @P0 BRA `(.L_x_105) ;  /* 0x00000000000c0947 */ /* 0x000fec0003800000 */
[----:B------:R-:W-:Y:S04]  /*6a50*/  SHF.L.U32 R4, R89, 0x1f, RZ ;  /* 0x0000001f59047819 */ /* 0x000fe800000006ff */
[----:B------:R-:W3:Y:S02]  /*6a60*/  SYNCS.PHASECHK.TRANS64.TRYWAIT P0, [R109+URZ+0x30], R4 ;  /* 0x000030046d0075a7 */ /* 0x000ee400080011ff */
[----:B---3--:R-:W-:Y:S05]  /*6a70*/  @!P0 BRA `(.L_x_106) ;  /* 0x0000001400988947 */ /* 0x008fea0003800000 */
.L_x_105:
[----:B------:R-:W-:Y:S05]  /*6a80*/  BSYNC B0 ;  /* 0x0000000000007941 */ /* 0x000fea0003800000 */
.L_x_104:
[----:B------:R-:W-:Y:S01]  /*6a90*/  ISETP.NE.AND P0, PT, R103, RZ, PT ;  /* 0x000000ff6700720c */ /* 0x000fe20003f05270 */
[----:B---3--:R-:W-:Y:S02]  /*6aa0*/  VIADD R109, R109, 0x40 ;  /* 0x000000406d6d7836 */ /* 0x008fe40000000000 */
[----:B------:R-:W-:Y:S03]  /*6ab0*/  VIADD R90, R90, 0x1 ;  /* 0x000000015a5a7836 */ /* 0x000fe60000000000 */
[----:B--2---:R-:W-:Y:S07]  /*6ac0*/  PRMT R0, R0, 0x654, R109 ;  /* 0x0000065400007816 */ /* 0x004fee000000006d */
[----:B------:R2:W3:Y:S04]  /*6ad0*/  @P0 LDS.128 R72, [R2+UR44+0x200] ;  /* 0x0002002c02480984 */ /* 0x0004e80008000c00 */
[----:B------:R2:W4:Y:S01]  /*6ae0*/  @P0 LDS.128 R76, [R3+0x210] ;  /* 0x00021000034c0984 */ /* 0x0005220000000c00 */
        /* <DEDUP_REMOVED lines=10> */
[----:B--23--:R-:W-:Y:S02]  /*6b90*/  LOP3.LUT R89, R89, R0, RZ, 0x3c, !PT ;  /* 0x0000000059597212 */ /* 0x00cfe400078e3cff */
.L_x_103:
[----:B------:R-:W-:Y:S05]  /*6ba0*/  BSYNC B1 ;  /* 0x0000000000017941 */ /* 0x000fea0003800000 */
.L_x_102:
[----:B------:R-:W-:Y:S05]  /*6bb0*/  VIADD R0, R39, 0x40 ;  /* 0x0000004027007836 */ /* 0x000fea0000000000 */
[----:B------:R-:W-:Y:S04]  /*6bc0*/  SHF.R.U32.HI R0, RZ, 0x15, R0 ;  /* 0x00000015ff007819 */ /* 0x000fe80000011600 */
[----:B------:R-:W-:Y:S11]  /*6bd0*/  LOP3.LUT P0, RZ, R0, 0x3, R85, 0x48, !PT ;  /* 0x0000000300ff7812 */ /* 0x000ff60007804855 */
[----:B------:R-:W-:Y:S02]  /*6be0*/  @!UPT UIADD3 URZ, UPT, UPT, URZ, URZ, URZ ;  /* 0x000000fffffff290 */ /* 0x000fe4000fffe0ff */
[----:B------:R-:W-:Y:S05]  /*6bf0*/  @!P0 BRA `(.L_x_107) ;  /* 0x0000000000408947 */ /* 0x000fea0003800000 */
[----:B------:R-:W2:Y:S01]  /*6c00*/  LDCU.64 UR8, c[0x4][0x70] ;  /* 0x01000e00ff0877ac */ /* 0x000ea20008000a00 */
[----:B------:R-:W-:Y:S01]  /*6c10*/  MOV R3, 0x0 ;  /* 0x0000000000037802 */ /* 0x000fe20000000f00 */
[----:B------:R-:W-:Y:S02]  /*6c20*/  HFMA2 R12, -RZ, RZ, 0, 5.9604644775390625e-08 ;  /* 0x00000001ff0c7431 */ /* 0x000fe400000001ff */
[----:B------:R-:W-:Y:S02]  /*6c30*/  IMAD.MOV.U32 R8, RZ, RZ, 0x192 ;  /* 0x00000192ff087424 */ /* 0x000fe400078e00ff */
[----:B------:R-:W-:Y:S01]  /*6c40*/  IMAD.MOV.U32 R13, RZ, RZ, RZ ;  /* 0x000000ffff0d7224 */ /* 0x000fe200078e00ff */
[----:B------:R-:W3:Y:S01]  /*6c50*/  LDCU.64 UR6, c[0x4][0x78] ;  /* 0x01000f00ff0677ac */ /* 0x000ee20008000a00 */
[----:B------:R-:W1:Y:S01]  /*6c60*/  LDC.64 R2, c[0x4][R3] ;  /* 0x0100000003027b82 */ /* 0x000e620000000a00 */
[----:B------:R-:W5:Y:S01]  /*6c70*/  LDCU.64 UR4, c[0x4][0x10] ;  /* 0x01000200ff0477ac */ /* 0x000f620008000a00 */
[----:B--2---:R-:W-:Y:S01]  /*6c80*/  MOV R5, UR9 ;  /* 0x0000000900057c02 */ /* 0x004fe20008000f00 */
[----:B------:R-:W-:Y:S01]  /*6c90*/  IMAD.U32 R4, RZ, RZ, UR8 ;  /* 0x00000008ff047e24 */ /* 0x000fe2000f8e00ff */
[----:B---3--:R-:W-:Y:S01]  /*6ca0*/  MOV R7, UR7 ;  /* 0x0000000700077c02 */ /* 0x008fe20008000f00 */
[----:B------:R-:W-:Y:S01]  /*6cb0*/  IMAD.U32 R6, RZ, RZ, UR6 ;  /* 0x00000006ff067e24 */ /* 0x000fe2000f8e00ff */
[----:B-----5:R-:W-:Y:S01]  /*6cc0*/  MOV R11, UR5 ;  /* 0x00000005000b7c02 */ /* 0x020fe20008000f00 */
[----:B------:R-:W-:Y:S02]  /*6cd0*/  IMAD.U32 R10, RZ, RZ, UR4 ;  /* 0x00000004ff0a7e24 */ /* 0x000fe4000f8e00ff */
[----:B------:R-:W-:Y:S07]  /*6ce0*/  LEPC R20, `(.L_x_107) ;  /* 0x000000001014794e */ /* 0x000fee0000000000 */
[----:B-1--4-:R-:W-:Y:S05]  /*6cf0*/  CALL.ABS.NOINC R2 ;  /* 0x0000000002007343 */ /* 0x012fea0003c00000 */
.L_x_107:
[----:B------:R-:W-:Y:S01]  /*6d00*/  ISETP.NE.AND P0, PT, R95, RZ, PT ;  /* 0x000000ff5f00720c */ /* 0x000fe20003f05270 */
[----:B------:R-:W-:Y:S05]  /*6d10*/  WARPSYNC.ALL ;  /* 0x0000000000007948 */ /* 0x000fea0003800000 */
[----:B------:R-:W-:Y:S01]  /*6d20*/  R2UR UR4, R39 ;  /* 0x00000000270472ca */ /* 0x000fe200000e0000 */
[----:B------:R-:W2:Y:S01]  /*6d30*/  S2UR UR6, SR_CgaCtaId ;  /* 0x00000000000679c3 */ /* 0x000ea20000008800 */
[-C--:B------:R-:W-:Y:S01]  /*6d40*/  F2FP.F16.E5M2.UNPACK_B R42, R72.reuse ;  /* 0x00000048ff2a723e */ /* 0x080fe200020004ff */
[----:B------:R-:W-:Y:S01]  /*6d50*/  BSSY.RECONVERGENT B0, `(.L_x_108) ;  /* 0x000009c000007945 */ /* 0x000fe20003800200 */
[----:B------:R-:W-:Y:S02]  /*6d60*/  F2FP.F16.E5M2.UNPACK_B R72, R72.H1 ;  /* 0x00000048ff48723e */ /* 0x000fe400030004ff */
[-C--:B------:R-:W-:Y:S01]  /*6d70*/  F2FP.F16.E5M2.UNPACK_B R46, R73.reuse ;  /* 0x00000049ff2e723e */ /* 0x080fe200020004ff */
[--C-:B------:R-:W-:Y:S01]  /*6d80*/  HADD2.F32 R40, -RZ, R42.reuse.H0_H0 ;  /* 0x2000002aff287230 */ /* 0x100fe20000004100 */
[----:B------:R-:W-:Y:S01]  /*6d90*/  F2FP.F16.E5M2.UNPACK_B R73, R73.H1 ;  /* 0x00000049ff49723e */ /* 0x000fe200030004ff */
[----:B------:R-:W-:Y:S01]  /*6da0*/  HADD2.F32 R42, -RZ, R42.H1_H1 ;  /* 0x3000002aff2a7230 */ /* 0x000fe20000004100 */
[-C--:B------:R-:W-:Y:S01]  /*6db0*/  F2FP.F16.E5M2.UNPACK_B R50, R74.reuse ;  /* 0x0000004aff32723e */ /* 0x080fe200020004ff */
[----:B------:R-:W-:Y:S01]  /*6dc0*/  HADD2.F32 R43, -RZ, R72.H0_H0 ;  /* 0x20000048ff2b7230 */ /* 0x000fe20000004100 */
[----:B------:R-:W-:Y:S01]  /*6dd0*/  F2FP.F16.E5M2.UNPACK_B R74, R74.H1 ;  /* 0x0000004aff4a723e */ /* 0x000fe200030004ff */
[----:B------:R-:W-:Y:S01]  /*6de0*/  LDTM.16dp32bit_t0_t15.x32 R4, tmem[UR4+0x40] ;  /* 0x00004004000479ee */ /* 0x000fe20008a80000 */
[----:B------:R-:W3:Y:S01]  /*6df0*/  LDTM.16dp32bit_t16_t31.x32 R4, tmem[UR4+0x60] ;  /* 0x00006004000479ee */ /* 0x000ee20008aa0000 */
[----:B------:R-:W-:Y:S01]  /*6e00*/  NOP ;  /* 0x0000000000007918 */ /* 0x000fe20000000000 */
[--C-:B------:R-:W-:Y:S01]  /*6e10*/  HADD2.F32 R45, -RZ, R46.reuse.H0_H0 ;  /* 0x2000002eff2d7230 */ /* 0x100fe20000004100 */
[----:B------:R-:W-:Y:S01]  /*6e20*/  R2UR UR5, R100 ;  /* 0x00000000640572ca */ /* 0x000fe200000e0000 */
[----:B------:R-:W-:Y:S01]  /*6e30*/  HADD2.F32 R46, -RZ, R46.H1_H1 ;  /* 0x3000002eff2e7230 */ /* 0x000fe20000004100 */
[----:B------:R-:W-:Y:S01]  /*6e40*/  F2FP.F16.E5M2.UNPACK_B R54, R75 ;  /* 0x0000004bff36723e */ /* 0x000fe200020004ff */
[--C-:B------:R-:W-:Y:S01]  /*6e50*/  HADD2.F32 R49, -RZ, R50.reuse.H0_H0 ;  /* 0x20000032ff317230 */ /* 0x100fe20000004100 */
[----:B----4-:R-:W-:Y:S01]  /*6e60*/  F2FP.F16.E5M2.UNPACK_B R58, R76 ;  /* 0x0000004cff3a723e */ /* 0x010fe200020004ff */
[----:B------:R-:W-:Y:S01]  /*6e70*/  HADD2.F32 R50, -RZ, R50.H1_H1 ;  /* 0x30000032ff327230 */ /* 0x000fe20000004100 */
[----:B------:R-:W-:Y:S01]  /*6e80*/  F2FP.F16.E5M2.UNPACK_B R62, R77 ;  /* 0x0000004dff3e723e */ /* 0x000fe200020004ff */
[--C-:B------:R-:W-:Y:S01]  /*6e90*/  HADD2.F32 R53, -RZ, R54.reuse.H0_H0 ;  /* 0x20000036ff357230 */ /* 0x100fe20000004100 */
[----:B------:R-:W-:Y:S01]  /*6ea0*/  F2FP.F16.E5M2.UNPACK_B R66, R78 ;  /* 0x0000004eff42723e */ /* 0x000fe200020004ff */
[----:B------:R-:W-:Y:S01]  /*6eb0*/  HADD2.F32 R54, -RZ, R54.H1_H1 ;  /* 0x30000036ff367230 */ /* 0x000fe20000004100 */
[----:B------:R-:W-:Y:S01]  /*6ec0*/  F2FP.F16.E5M2.UNPACK_B R69, R79 ;  /* 0x0000004fff45723e */ /* 0x000fe200020004ff */
[--C-:B------:R-:W-:Y:S01]  /*6ed0*/  HADD2.F32 R57, -RZ, R58.reuse.H0_H0 ;  /* 0x2000003aff397230 */ /* 0x100fe20000004100 */
[----:B------:R-:W-:Y:S01]  /*6ee0*/  F2FP.F16.E5M2.UNPACK_B R75, R75.H1 ;  /* 0x0000004bff4b723e */ /* 0x000fe200030004ff */
[----:B------:R-:W-:Y:S01]  /*6ef0*/  UIADD3 UR4, UPT, UPT, UR5, 0xa0, URZ ;  /* 0x000000a005047890 */ /* 0x000fe2000fffe0ff */
[----:B------:R-:W-:Y:S01]  /*6f00*/  HADD2.F32 R59, -RZ, R58.H1_H1 ;  /* 0x3000003aff3b7230 */ /* 0x000fe20000004100 */
[----:B------:R-:W-:Y:S01]  /*6f10*/  F2FP.F16.E5M2.UNPACK_B R76, R76.H1 ;  /* 0x0000004cff4c723e */ /* 0x000fe200030004ff */
[--C-:B------:R-:W-:Y:S01]  /*6f20*/  HADD2.F32 R61, -RZ, R62.reuse.H0_H0 ;  /* 0x2000003eff3d7230 */ /* 0x100fe20000004100 */
[----:B------:R-:W-:Y:S01]  /*6f30*/  F2FP.F16.E5M2.UNPACK_B R77, R77.H1 ;  /* 0x0000004dff4d723e */ /* 0x000fe200030004ff */
[----:B------:R-:W-:Y:S01]  /*6f40*/  HADD2.F32 R62, -RZ, R62.H1_H1 ;  /* 0x3000003eff3e7230 */ /* 0x000fe20000004100 */
[----:B------:R-:W-:Y:S01]  /*6f50*/  F2FP.F16.E5M2.UNPACK_B R78, R78.H1 ;  /* 0x0000004eff4e723e */ /* 0x000fe200030004ff */
[--C-:B------:R-:W-:Y:S01]  /*6f60*/  HADD2.F32 R65, -RZ, R66.reuse.H0_H0 ;  /* 0x20000042ff417230 */ /* 0x100fe20000004100 */
[----:B--2---:R-:W-:Y:S01]  /*6f70*/  UPRMT UR4, UR6, 0x654, UR4 ;  /* 0x0000065406047896 */ /* 0x004fe20008000004 */
        /* <DEDUP_REMOVED lines=8> */
[----:B------:R-:W-:Y:S01]  /*7000*/  SYNCS.ARRIVE.TRANS64.RED.A1T0 RZ, [UR4], RZ ;  /* 0x000000ffffff79a7 */ /* 0x000fe20008100404 */
        /* <DEDUP_REMOVED lines=15> */
[--C-:B------:R-:W-:Y:S02]  /*7100*/  HADD2.F32 R47, -RZ, R73.reuse.H0_H0 ;  /* 0x20000049ff2f7230 */ /* 0x100fe40000004100 */
[C---:B------:R-:W-:Y:S01]  /*7110*/  FMUL R10, R38.reuse, R10 ;  /* 0x0000000a260a7220 */ /* 0x040fe20000400000 */
[C---:B------:R-:W-:Y:S01]  /*7120*/  FFMA R6, R41.reuse, R43, R6 ;  /* 0x0000002b29067223 */ /* 0x040fe20000000006 */
[----:B------:R-:W-:Y:S02]  /*7130*/  HADD2.F32 R48, -RZ, R73.H1_H1 ;  /* 0x30000049ff307230 */ /* 0x000fe40000004100 */
[C---:B------:R-:W-:Y:S01]  /*7140*/  FFMA R7, R41.reuse, R44, R7 ;  /* 0x0000002c29077223 */ /* 0x040fe20000000007 */
[C---:B------:R-:W-:Y:S01]  /*7150*/  FFMA R8, R41.reuse, R45, R8 ;  /* 0x0000002d29087223 */ /* 0x040fe20000000008 */
[C---:B------:R-:W-:Y:S01]  /*7160*/  FFMA R9, R41.reuse, R46, R9 ;  /* 0x0000002e29097223 */ /* 0x040fe20000000009 */
[----:B------:R-:W-:Y:S01]  /*7170*/  FFMA R10, R41, R47, R10 ;  /* 0x0000002f290a7223 */ /* 0x000fe2000000000a */
[----:B------:R-:W-:Y:S01]  /*7180*/  HADD2.F32 R43, -RZ, R69.H0_H0 ;  /* 0x20000045ff2b7230 */ /* 0x000fe20000004100 */
[----:B-1----:R-:W-:Y:S01]  /*7190*/  F2FP.SATFINITE.E5M2.F32.PACK_AB_MERGE_C R96, R7, R6, RZ ;  /* 0x000000060760723e */ /* 0x002fe200048060ff */
[C---:B------:R-:W-:Y:S01]  /*71a0*/  FMUL R11, R38.reuse, R11 ;  /* 0x0000000b260b7220 */ /* 0x040fe20000400000 */
[--C-:B------:R-:W-:Y:S02]  /*71b0*/  HADD2.F32 R51, -RZ, R74.reuse.H0_H0 ;  /* 0x2000004aff337230 */ /* 0x100fe40000004100 */
[C---:B------:R-:W-:Y:S01]  /*71c0*/  FMUL R14, R38.reuse, R14 ;  /* 0x0000000e260e7220 */ /* 0x040fe20000400000 */
[----:B------:R-:W-:Y:S01]  /*71d0*/  HADD2.F32 R52, -RZ, R74.H1_H1 ;  /* 0x3000004aff347230 */ /* 0x000fe20000004100 */
[----:B------:R-:W-:Y:S01]  /*71e0*/  F2FP.SATFINITE.E5M2.F32.PACK_AB_MERGE_C R96, R5, R4, R96 ;  /* 0x000000040560723e */ /* 0x000fe20004806060 */
[C---:B------:R-:W-:Y:S01]  /*71f0*/  FFMA R11, R41.reuse, R48, R11 ;  /* 0x00000030290b7223 */ /* 0x040fe2000000000b */
[C---:B------:R-:W-:Y:S01]  /*7200*/  FFMA R12, R41.reuse, R49, R12 ;  /* 0x00000031290c7223 */ /* 0x040fe2000000000c */
[C---:B------:R-:W-:Y:S01]  /*7210*/  FFMA R13, R41.reuse, R50, R13 ;  /* 0x00000032290d7223 */ /* 0x040fe2000000000d */
[----:B------:R-:W-:Y:S01]  /*7220*/  FFMA R14, R41, R51, R14 ;  /* 0x00000033290e7223 */ /* 0x000fe2000000000e */
[C---:B------:R-:W-:Y:S01]  /*7230*/  FMUL R15, R38.reuse, R15 ;  /* 0x0000000f260f7220 */ /* 0x040fe20000400000 */
[----:B------:R-:W-:Y:S01]  /*7240*/  F2FP.F16.E5M2.UNPACK_B R79, R79.H1 ;  /* 0x0000004fff4f723e */ /* 0x000fe200030004ff */
[--C-:B------:R-:W-:Y:S01]  /*7250*/  HADD2.F32 R55, -RZ, R75.reuse.H0_H0 ;  /* 0x2000004bff377230 */ /* 0x100fe20000004100 */
[----:B------:R-:W-:Y:S01]  /*7260*/  F2FP.SATFINITE.E5M2.F32.PACK_AB_MERGE_C R97, R11, R10, RZ ;  /* 0x0000000a0b61723e */ /* 0x000fe200048060ff */
[C---:B------:R-:W-:Y:S01]  /*7270*/  FFMA R15, R41.reuse, R52, R15 ;  /* 0x00000034290f7223 */ /* 0x040fe2000000000f */
[C---:B------:R-:W-:Y:S01]  /*7280*/  FFMA R16, R41.reuse, R53, R16 ;  /* 0x0000003529107223 */ /* 0x040fe20000000010 */
[----:B------:R-:W-:Y:S01]  /*7290*/  FFMA R17, R41, R54, R17 ;  /* 0x0000003629117223 */ /* 0x000fe20000000011 */
[----:B------:R-:W-:Y:S01]  /*72a0*/  F2FP.SATFINITE.E5M2.F32.PACK_AB_MERGE_C R97, R9, R8, R97 ;  /* 0x000000080961723e */ /* 0x000fe20004806061 */
[----:B------:R-:W-:Y:S01]  /*72b0*/  HADD2.F32 R56, -RZ, R75.H1_H1 ;  /* 0x3000004bff387230 */ /* 0x000fe20000004100 */
[----:B------:R-:W-:Y:S01]  /*72c0*/  F2FP.SATFINITE.E5M2.F32.PACK_AB_MERGE_C R98, R15, R14, RZ ;  /* 0x0000000e0f62723e */ /* 0x000fe200048060ff */
[C---:B------:R-:W-:Y:S01]  /*72d0*/  FMUL R18, R38.reuse, R18 ;  /* 0x0000001226127220 */ /* 0x040fe20000400000 */
[C---:B------:R-:W-:Y:S01]  /*72e0*/  FMUL R19, R38.reuse, R19 ;  /* 0x0000001326137220 */ /* 0x040fe20000400000 */
[--C-:B------:R-:W-:Y:S02]  /*72f0*/  HADD2.F32 R58, -RZ, R76.reuse.H0_H0 ;  /* 0x2000004cff3a7230 */ /* 0x100fe40000004100 */
[C---:B------:R-:W-:Y:S01]  /*7300*/  FMUL R3, R38.reuse, R22 ;  /* 0x0000001626037220 */ /* 0x040fe20000400000 */
[C---:B------:R-:W-:Y:S01]  /*7310*/  FFMA R18, R41.reuse, R55, R18 ;  /* 0x0000003729127223 */ /* 0x040fe20000000012 */
[----:B------:R-:W-:Y:S02]  /*7320*/  HADD2.F32 R60, -RZ, R76.H1_H1 ;  /* 0x3000004cff3c7230 */ /* 0x000fe40000004100 */
        /* <DEDUP_REMOVED lines=42> */
[----:B------:R-:W-:Y:S03]  /*75d0*/  IADD3 R70, PT, PT, R36, 0x1, RZ ;  /* 0x0000000124467810 */ /* 0x000fe60007ffe0ff */
        /* <DEDUP_REMOVED lines=10> */
[----:B------:R-:W-:Y:S02]  /*7680*/  UIADD3 UR9, UPT, UPT, UR49, 0x40, URZ ;  /* 0x0000004031097890 */ /* 0x000fe4000fffe0ff */
[----:B------:R-:W-:Y:S01]  /*7690*/  UIADD3 UR8, UPT, UPT, UR44, 0x3200, URZ ;  /* 0x000032002c087890 */ /* 0x000fe2000fffe0ff */
[----:B------:R-:W-:Y:S01]  /*76a0*/  UMOV UR10, UR50 ;  /* 0x00000032000a7c82 */ /* 0x000fe20008000000 */
[----:B------:R-:W-:Y:S01]  /*76b0*/  UMOV UR11, UR36 ;  /* 0x00000024000b7c82 */ /* 0x000fe20008000000 */
[----:B--2---:R-:W-:Y:S04]  /*76c0*/  UIADD3 UR4, UP0, UPT, UR6, 0x680, URZ ;  /* 0x0000068006047890 */ /* 0x004fe8000ff1e0ff */
[----:B------:R-:W-:Y:S09]  /*76d0*/  UIADD3.X UR5, UPT, UPT, URZ, UR7, URZ, UP0, !UPT ;  /* 0x00000007ff057290 */ /* 0x000ff200087fe4ff */
[----:B------:R2:W-:Y:S01]  /*76e0*/  UTMASTG.3D [UR8], [UR4] ;  /* 0x00000008040073b5 */ /* 0x0005e20008010000 */
[----:B------:R0:W-:Y:S01]  /*76f0*/  UTMACMDFLUSH ;  /* 0x00000000000079b7 */ /* 0x0001e20000000000 */
[----:B--2---:R-:W-:Y:S04]  /*7700*/  DEPBAR.LE SB0, 0x1 ;  /* 0x000080400000791a */ /* 0x004fe80000000000 */
.L_x_109:
[----:B------:R-:W-:Y:S05]  /*7710*/  BSYNC.RECONVERGENT B0 ;  /* 0x0000000000007941 */ /* 0x000fea0003800200 */
.L_x_108:
[----:B------:R-:W-:Y:S01]  /*7720*/  BAR.SYNC.DEFER_BLOCKING 0x1, 0x80 ;  /* 0x0042000000007b1d */ /* 0x000fe20000010000 */
[----:B------:R-:W-:Y:S01]  /*7730*/  ISETP.NE.AND P0, PT, R87, 0x2, PT ;  /* 0x000000025700780c */ /* 0x000fe20003f05270 */
[----:B------:R-:W-:Y:S01]  /*7740*/  UISETP.NE.AND UP0, UPT, UR45, URZ, UPT ;  /* 0x000000ff2d00728c */ /* 0x000fe2000bf05270 */
[----:B------:R-:W-:Y:S01]  /*7750*/  ISETP.NE.AND P1, PT, R70, 0x4, PT ;  /* 0x000000044600780c */ /* 0x000fe20003f25270 */
[----:B------:R-:W-:Y:S01]  /*7760*/  UIADD3 UR20, UPT, UPT, UR37, UR62, URZ ;  /* 0x0000003e25147290 */ /* 0x000fe2000fffe0ff */
[----:B------:R-:W-:Y:S01]  /*7770*/  SEL R0, RZ, 0x1, P0 ;  /* 0x00000001ff007807 */ /* 0x000fe20000000000 */
[----:B------:R-:W-:Y:S01]  /*7780*/  UIADD3 UR16, UPT, UPT, UR38, UR59, URZ ;  /* 0x0000003b26107290 */ /* 0x000fe2000fffe0ff */
[----:B------:R-:W-:Y:S02]  /*7790*/  SEL R3, RZ, 0x1, P1 ;  /* 0x00000001ff037807 */ /* 0x000fe40000800000 */
[----:B------:R-:W-:Y:S02]  /*77a0*/  LOP3.LUT R91, R91, R0, RZ, 0x3c, !PT ;  /* 0x000000005b5b7212 */ /* 0x000fe400078e3cff */
[----:B------:R-:W-:Y:S02]  /*77b0*/  LOP3.LUT R92, R92, R3, RZ, 0x3c, !PT ;  /* 0x000000035c5c7212 */ /* 0x000fe400078e3cff */
[----:B------:R-:W-:Y:S02]  /*77c0*/  SEL R87, R87, RZ, P0 ;  /* 0x000000ff57577207 */ /* 0x000fe40000000000 */
[----:B------:R-:W-:Y:S01]  /*77d0*/  SEL R36, R70, RZ, P1 ;  /* 0x000000ff46247207 */ /* 0x000fe20000800000 */
[----:B------:R-:W-:Y:S01]  /*77e0*/  UMOV UR36, UR58 ;  /* 0x0000003a00247c82 */ /* 0x000fe20008000000 */
[----:B------:R-:W-:Y:S05]  /*77f0*/  BRA.U UP0, `(.L_x_110) ;  /* 0xffffffd500987547 */ /* 0x000fea000b83ffff */
[----:B------:R-:W-:Y:S05]  /*7800*/  EXIT ;  /* 0x000000000000794d */ /* 0x000fea0003800000 */
.L_x_24:
[----:B-1----:R1:W2:Y:S02]  /*7810*/  SYNCS.PHASECHK.TRANS64.TRYWAIT P0, [R0+URZ+0xd0], R3 ;  /* 0x0000d003000075a7 */ /* 0x0022a400080011ff */
[----:B--2---:R-:W-:Y:S05]  /*7820*/  @!P0 NANOSLEEP.SYNCS 0x989680 ;  /* 0x009896800000895d */ /* 0x004fea0003900000 */
[----:B------:R-:W2:Y:S02]  /*7830*/  @!P0 SYNCS.PHASECHK.TRANS64 P0, [R0+URZ+0xd0], R3 ;  /* 0x0000d003000085a7 */ /* 0x000ea400080010ff */
[----:B--2---:R-:W-:Y:S05]  /*7840*/  @!P0 BRA `(.L_x_24) ;  /* 0xfffffffc00f08947 */ /* 0x004fea000383ffff */
[----:B------:R-:W-:Y:S05]  /*7850*/  BRA `(.L_x_111) ;  /* 0xffffffa000507947 */ /* 0x000fea000383ffff */
.L_x_27:
[----:B-1----:R-:W-:-:S07]  /*7860*/  MOV R0, UR33 ;  /* 0x0000002100007c02 */ /* 0x002fce0008000f00 */
.L_x_112:
[----:B-1----:R1:W2:Y:S02]  /*7870*/  SYNCS.PHASECHK.TRANS64.TRYWAIT P0, [R0+URZ+0x18], R3 ;  /* 0x00001803000075a7 */ /* 0x0022a400080011ff */
[----:B--2---:R-:W-:Y:S05]  /*7880*/  @!P0 NANOSLEEP.SYNCS 0x989680 ;  /* 0x009896800000895d */ /* 0x004fea0003900000 */
[----:B------:R-:W2:Y:S02]  /*7890*/  @!P0 SYNCS.PHASECHK.TRANS64 P0, [R0+URZ+0x18], R3 ;  /* 0x00001803000085a7 */ /* 0x000ea400080010ff */
[----:B--2---:R-:W-:Y:S05]  /*78a0*/  @!P0 BRA `(.L_x_112) ;  /* 0xfffffffc00f08947 */ /* 0x004fea000383ffff */
[----:B------:R-:W-:Y:S05]  /*78b0*/  BRA `(.L_x_26) ;  /* 0xffffffa000947947 */ /* 0x000fea000383ffff */
.L_x_34:
[----:B-1----:R-:W-:-:S07]  /*78c0*/  MOV R0, UR17 ;  /* 0x0000001100007c02 */ /* 0x002fce0008000f00 */
.L_x_113:
[----:B-1----:R1:W2:Y:S02]  /*78d0*/  SYNCS.PHASECHK.TRANS64.TRYWAIT P0, [R0+URZ+0x18], R3 ;  /* 0x00001803000075a7 */ /* 0x0022a400080011ff */
[----:B--2---:R-:W-:Y:S05]  /*78e0*/  @!P0 NANOSLEEP.SYNCS 0x989680 ;  /* 0x009896800000895d */ /* 0x004fea0003900000 */
[----:B------:R-:W2:Y:S02]  /*78f0*/  @!P0 SYNCS.PHASECHK.TRANS64 P0, [R0+URZ+0x18], R3 ;  /* 0x00001803000085a7 */ /* 0x000ea400080010ff */
[----:B--2---:R-:W-:Y:S05]  /*7900*/  @!P0 BRA `(.L_x_113) ;  /* 0xfffffffc00f08947 */ /* 0x004fea000383ffff */
[----:B------:R-:W-:Y:S05]  /*7910*/  BRA `(.L_x_33) ;  /* 0xffffffa400547947 */ /* 0x000fea000383ffff */
.L_x_39:
[----:B-1----:R1:W2:Y:S02]  /*7920*/  SYNCS.PHASECHK.TRANS64.TRYWAIT P0, [R3+URZ+0x60], R0 ;  /* 0x00006000030075a7 */ /* 0x0022a400080011ff */
[----:B--2---:R-:W-:Y:S05]  /*7930*/  @!P0 NANOSLEEP.SYNCS 0x989680 ;  /* 0x009896800000895d */ /* 0x004fea0003900000 */
[----:B------:R-:W2:Y:S02]  /*7940*/  @!P0 SYNCS.PHASECHK.TRANS64 P0, [R3+URZ+0x60], R0 ;  /* 0x00006000030085a7 */ /* 0x000ea400080010ff */
[----:B--2---:R-:W-:Y:S05]  /*7950*/  @!P0 BRA `(.L_x_39) ;  /* 0xfffffffc00f08947 */ /* 0x004fea000383ffff */
[----:B------:R-:W-:Y:S05]  /*7960*/  BRA `(.L_x_114) ;  /* 0xffffffa400f47947 */ /* 0x000fea000383ffff */
.L_x_43:
[----:B-1----:R-:W-:-:S07]  /*7970*/  MOV R0, UR4 ;  /* 0x0000000400007c02 */ /* 0x002fce0008000f00 */
.L_x_115:
[----:B-1----:R1:W2:Y:S02]  /*7980*/  SYNCS.PHASECHK.TRANS64.TRYWAIT P0, [R0+URZ], R3 ;  /* 0x00000003000075a7 */ /* 0x0022a400080011ff */
[----:B--2---:R-:W-:Y:S05]  /*7990*/  @!P0 NANOSLEEP.SYNCS 0x989680 ;  /* 0x009896800000895d */ /* 0x004fea0003900000 */
[----:B------:R-:W2:Y:S02]  /*79a0*/  @!P0 SYNCS.PHASECHK.TRANS64 P0, [R0+URZ], R3 ;  /* 0x00000003000085a7 */ /* 0x000ea400080010ff */
[----:B--2---:R-:W-:Y:S05]  /*79b0*/  @!P0 BRA `(.L_x_115) ;  /* 0xfffffffc00f08947 */ /* 0x004fea000383ffff */
[----:B------:R-:W-:Y:S05]  /*79c0*/  BRA `(.L_x_116) ;  /* 0xffffffac00987947 */ /* 0x000fea000383ffff */
.L_x_44:
[----:B------:R-:W-:-:S07]  /*79d0*/  MOV R0, UR5 ;  /* 0x0000000500007c02 */ /* 0x000fce0008000f00 */
.L_x_117:
[----:B-1----:R1:W2:Y:S02]  /*79e0*/  SYNCS.PHASECHK.TRANS64.TRYWAIT P0, [R0+URZ], R3 ;  /* 0x00000003000075a7 */ /* 0x0022a400080011ff */
[----:B--2---:R-:W-:Y:S05]  /*79f0*/  @!P0 NANOSLEEP.SYNCS 0x989680 ;  /* 0x009896800000895d */ /* 0x004fea0003900000 */
[----:B------:R-:W2:Y:S02]  /*7a00*/  @!P0 SYNCS.PHASECHK.TRANS64 P0, [R0+URZ], R3 ;  /* 0x00000003000085a7 */ /* 0x000ea400080010ff */
[----:B--2---:R-:W-:Y:S05]  /*7a10*/  @!P0 BRA `(.L_x_117) ;  /* 0xfffffffc00f08947 */ /* 0x004fea000383ffff */
[----:B------:R-:W-:Y:S05]  /*7a20*/  BRA `(.L_x_118) ;  /* 0xffffffac00a47947 */ /* 0x000fea000383ffff */
.L_x_47:
[----:B--2---:R2:W3:Y:S02]  /*7a30*/  SYNCS.PHASECHK.TRANS64.TRYWAIT P0, [R2+URZ+0xc0], R5 ;  /* 0x0000c005020075a7 */ /* 0x0044e400080011ff */
[----:B---3--:R-:W-:Y:S05]  /*7a40*/  @!P0 NANOSLEEP.SYNCS 0x989680 ;  /* 0x009896800000895d */ /* 0x008fea0003900000 */
[----:B------:R-:W3:Y:S02]  /*7a50*/  @!P0 SYNCS.PHASECHK.TRANS64 P0, [R2+URZ+0xc0], R5 ;  /* 0x0000c005020085a7 */ /* 0x000ee400080010ff */
[----:B---3--:R-:W-:Y:S05]  /*7a60*/  @!P0 BRA `(.L_x_47) ;  /* 0xfffffffc00f08947 */ /* 0x008fea000383ffff */
[----:B------:R-:W-:Y:S05]  /*7a70*/  BRA `(.L_x_119) ;  /* 0xffffffb000087947 */ /* 0x000fea000383ffff */
.L_x_48:
[----:B------:R-:W-:-:S07]  /*7a80*/  MOV R2, UR4 ;  /* 0x0000000400027c02 */ /* 0x000fce0008000f00 */
.L_x_120:
[----:B--2---:R2:W3:Y:S02]  /*7a90*/  SYNCS.PHASECHK.TRANS64.TRYWAIT P0, [R2+URZ+0x70], R5 ;  /* 0x00007005020075a7 */ /* 0x0044e400080011ff */
[----:B---3--:R-:W-:Y:S05]  /*7aa0*/  @!P0 NANOSLEEP.SYNCS 0x989680 ;  /* 0x009896800000895d */ /* 0x008fea0003900000 */
[----:B------:R-:W3:Y:S02]  /*7ab0*/  @!P0 SYNCS.PHASECHK.TRANS64 P0, [R2+URZ+0x70], R5 ;  /* 0x00007005020085a7 */ /* 0x000ee400080010ff */
[----:B---3--:R-:W-:Y:S05]  /*7ac0*/  @!P0 BRA `(.L_x_120) ;  /* 0xfffffffc00f08947 */ /* 0x008fea000383ffff */
[----:B------:R-:W-:Y:S05]  /*7ad0*/  BRA `(.L_x_121) ;  /* 0xffffffb000187947 */ /* 0x000fea000383ffff */
.L_x_49:
[----:B--2---:R2:W3:Y:S02]  /*7ae0*/  SYNCS.PHASECHK.TRANS64.TRYWAIT P1, [R2+URZ+0x60], R5 ;  /* 0x00006005020075a7 */ /* 0x0044e400080211ff */
[----:B---3--:R-:W-:Y:S05]  /*7af0*/  @!P1 NANOSLEEP.SYNCS 0x989680 ;  /* 0x009896800000995d */ /* 0x008fea0003900000 */
[----:B------:R-:W3:Y:S02]  /*7b00*/  @!P1 SYNCS.PHASECHK.TRANS64 P1, [R2+URZ+0x60], R5 ;  /* 0x00006005020095a7 */ /* 0x000ee400080210ff */
[----:B---3--:R-:W-:Y:S05]  /*7b10*/  @!P1 BRA `(.L_x_49) ;  /* 0xfffffffc00f09947 */ /* 0x008fea000383ffff */
[----:B------:R-:W-:Y:S05]  /*7b20*/  BRA `(.L_x_122) ;  /* 0xffffffb000487947 */ /* 0x000fea000383ffff */
.L_x_52:
[----:B------:R-:W-:-:S07]  /*7b30*/  MOV R0, UR4 ;  /* 0x0000000400007c02 */ /* 0x000fce0008000f00 */
.L_x_123:
[----:B--2---:R2:W3:Y:S02]  /*7b40*/  SYNCS.PHASECHK.TRANS64.TRYWAIT P0, [R0+URZ+0x70], R3 ;  /* 0x00007003000075a7 */ /* 0x0044e400080011ff */
[----:B---3--:R-:W-:Y:S05]  /*7b50*/  @!P0 NANOSLEEP.SYNCS 0x989680 ;  /* 0x009896800000895d */ /* 0x008fea0003900000 */
[----:B------:R-:W3:Y:S02]  /*7b60*/  @!P0 SYNCS.PHASECHK.TRANS64 P0, [R0+URZ+0x70], R3 ;  /* 0x00007003000085a7 */ /* 0x000ee400080010ff */
[----:B---3--:R-:W-:Y:S05]  /*7b70*/  @!P0 BRA `(.L_x_123) ;  /* 0xfffffffc00f08947 */ /* 0x008fea000383ffff */
[----:B------:R-:W-:Y:S05]  /*7b80*/  BRA `(.L_x_51) ;  /* 0xffffffb0009c7947 */ /* 0x000fea000383ffff */
.L_x_59:
[----:B-1----:R1:W2:Y:S02]  /*7b90*/  SYNCS.PHASECHK.TRANS64.TRYWAIT P1, [R0+URZ+0x60], R5 ;  /* 0x00006005000075a7 */ /* 0x0022a400080211ff */
[----:B--2---:R-:W-:Y:S05]  /*7ba0*/  @!P1 NANOSLEEP.SYNCS 0x989680 ;  /* 0x009896800000995d */ /* 0x004fea0003900000 */
[----:B------:R-:W2:Y:S02]  /*7bb0*/  @!P1 SYNCS.PHASECHK.TRANS64 P1, [R0+URZ+0x60], R5 ;  /* 0x00006005000095a7 */ /* 0x000ea400080210ff */
[----:B--2---:R-:W-:Y:S05]  /*7bc0*/  @!P1 BRA `(.L_x_59) ;  /* 0xfffffffc00f09947 */ /* 0x004fea000383ffff */
[----:B------:R-:W-:Y:S05]  /*7bd0*/  BRA `(.L_x_124) ;  /* 0xffffffb800047947 */ /* 0x000fea000383ffff */
.L_x_60:
[----:B------:R-:W-:-:S07]  /*7be0*/  MOV R3, UR23 ;  /* 0x0000001700037c02 */ /* 0x000fce0008000f00 */
.L_x_125:
[----:B-1----:R1:W2:Y:S02]  /*7bf0*/  SYNCS.PHASECHK.TRANS64.TRYWAIT P0, [R3+URZ+0xa0], R0 ;  /* 0x0000a000030075a7 */ /* 0x0022a400080011ff */
[----:B--2---:R-:W-:Y:S05]  /*7c00*/  @!P0 NANOSLEEP.SYNCS 0x989680 ;  /* 0x009896800000895d */ /* 0x004fea0003900000 */
[----:B------:R-:W2:Y:S02]  /*7c10*/  @!P0 SYNCS.PHASECHK.TRANS64 P0, [R3+URZ+0xa0], R0 ;  /* 0x0000a000030085a7 */ /* 0x000ea400080010ff */
[----:B--2---:R-:W-:Y:S05]  /*7c20*/  @!P0 BRA `(.L_x_125) ;  /* 0xfffffffc00f08947 */ /* 0x004fea000383ffff */
[----:B------:R-:W-:Y:S05]  /*7c30*/  BRA `(.L_x_126) ;  /* 0xffffffb800547947 */ /* 0x000fea000383ffff */
.L_x_63:
[----:B------:R-:W-:Y:S07]  /*7c40*/  MOV R0, UR5 ;  /* 0x0000000500007c02 */ /* 0x000fee0008000f00 */
.L_x_127:
[----:B-1----:R1:W2:Y:S02]  /*7c50*/  SYNCS.PHASECHK.TRANS64.TRYWAIT P0, [R0+URZ], R3 ;  /* 0x00000003000075a7 */ /* 0x0022a400080011ff */
[----:B--2---:R-:W-:Y:S05]  /*7c60*/  @!P0 NANOSLEEP.SYNCS 0x989680 ;  /* 0x009896800000895d */ /* 0x004fea0003900000 */
[----:B------:R-:W2:Y:S02]  /*7c70*/  @!P0 SYNCS.PHASECHK.TRANS64 P0, [R0+URZ], R3 ;  /* 0x00000003000085a7 */ /* 0x000ea400080010ff */
[----:B--2---:R-:W-:Y:S05]  /*7c80*/  @!P0 BRA `(.L_x_127) ;  /* 0xfffffffc00f08947 */ /* 0x004fea000383ffff */
[----:B------:R-:W-:Y:S05]  /*7c90*/  BRA `(.L_x_62) ;  /* 0xffffffb800707947 */ /* 0x000fea000383ffff */
.L_x_66:
[----:B------:R-:W-:-:S07]  /*7ca0*/  MOV R0, UR4 ;  /* 0x0000000400007c02 */ /* 0x000fce0008000f00 */
.L_x_128:
[----:B--2---:R2:W4:Y:S02]  /*7cb0*/  SYNCS.PHASECHK.TRANS64.TRYWAIT P0, [R0+URZ], R3 ;  /* 0x00000003000075a7 */ /* 0x00452400080011ff */
[----:B----4-:R-:W-:Y:S05]  /*7cc0*/  @!P0 NANOSLEEP.SYNCS 0x989680 ;  /* 0x009896800000895d */ /* 0x010fea0003900000 */
[----:B------:R-:W4:Y:S02]  /*7cd0*/  @!P0 SYNCS.PHASECHK.TRANS64 P0, [R0+URZ], R3 ;  /* 0x00000003000085a7 */ /* 0x000f2400080010ff */
[----:B----4-:R-:W-:Y:S05]  /*7ce0*/  @!P0 BRA `(.L_x_128) ;  /* 0xfffffffc00f08947 */ /* 0x010fea000383ffff */
[----:B------:R-:W-:Y:S05]  /*7cf0*/  BRA `(.L_x_129) ;  /* 0xffffffbc00247947 */ /* 0x000fea000383ffff */
.L_x_67:
[----:B------:R-:W-:-:S07]  /*7d00*/  MOV R0, UR5 ;  /* 0x0000000500007c02 */ /* 0x000fce0008000f00 */
.L_x_130:
[----:B-1----:R1:W2:Y:S02]  /*7d10*/  SYNCS.PHASECHK.TRANS64.TRYWAIT P0, [R0+URZ], R3 ;  /* 0x00000003000075a7 */ /* 0x0022a400080011ff */
[----:B--2---:R-:W-:Y:S05]  /*7d20*/  @!P0 NANOSLEEP.SYNCS 0x989680 ;  /* 0x009896800000895d */ /* 0x004fea0003900000 */
[----:B------:R-:W2:Y:S02]  /*7d30*/  @!P0 SYNCS.PHASECHK.TRANS64 P0, [R0+URZ], R3 ;  /* 0x00000003000085a7 */ /* 0x000ea400080010ff */
[----:B--2---:R-:W-:Y:S05]  /*7d40*/  @!P0 BRA `(.L_x_130) ;  /* 0xfffffffc00f08947 */ /* 0x004fea000383ffff */
[----:B------:R-:W-:Y:S05]  /*7d50*/  BRA `(.L_x_131) ;  /* 0xffffffbc00307947 */ /* 0x000fea000383ffff */
.L_x_68:
[----:B------:R-:W-:-:S07]  /*7d60*/  MOV R0, UR5 ;  /* 0x0000000500007c02 */ /* 0x000fce0008000f00 */
.L_x_132:
[----:B-1----:R1:W2:Y:S02]  /*7d70*/  SYNCS.PHASECHK.TRANS64.TRYWAIT P0, [R0+URZ], R3 ;  /* 0x00000003000075a7 */ /* 0x0022a400080011ff */
[----:B--2---:R-:W-:Y:S05]  /*7d80*/  @!P0 NANOSLEEP.SYNCS 0x989680 ;  /* 0x009896800000895d */ /* 0x004fea0003900000 */
[----:B------:R-:W2:Y:S02]  /*7d90*/  @!P0 SYNCS.PHASECHK.TRANS64 P0, [R0+URZ], R3 ;  /* 0x00000003000085a7 */ /* 0x000ea400080010ff */
[----:B--2---:R-:W-:Y:S05]  /*7da0*/  @!P0 BRA `(.L_x_132) ;  /* 0xfffffffc00f08947 */ /* 0x004fea000383ffff */
[----:B------:R-:W-:Y:S05]  /*7db0*/  BRA `(.L_x_133) ;  /* 0xffffffbc003c7947 */ /* 0x000fea000383ffff */
.L_x_69:
[----:B------:R-:W-:-:S07]  /*7dc0*/  MOV R0, UR4 ;  /* 0x0000000400007c02 */ /* 0x000fce0008000f00 */
.L_x_134:
[----:B-1----:R1:W2:Y:S02]  /*7dd0*/  SYNCS.PHASECHK.TRANS64.TRYWAIT P0, [R0+URZ], R3 ;  /* 0x00000003000075a7 */ /* 0x0022a400080011ff */
[----:B--2---:R-:W-:Y:S05]  /*7de0*/  @!P0 NANOSLEEP.SYNCS 0x989680 ;  /* 0x009896800000895d */ /* 0x004fea0003900000 */
[----:B------:R-:W2:Y:S02]  /*7df0*/  @!P0 SYNCS.PHASECHK.TRANS64 P0, [R0+URZ], R3 ;  /* 0x00000003000085a7 */ /* 0x000ea400080010ff */
[----:B--2---:R-:W-:Y:S05]  /*7e00*/  @!P0 BRA `(.L_x_134) ;  /* 0xfffffffc00f08947 */ /* 0x004fea000383ffff */
[----:B------:R-:W-:Y:S05]  /*7e10*/  BRA `(.L_x_135) ;  /* 0xffffffbc00487947 */ /* 0x000fea000383ffff */
.L_x_74:
[----:B--2---:R2:W3:Y:S02]  /*7e20*/  SYNCS.PHASECHK.TRANS64.TRYWAIT P0, [R12+URZ+0x60], R9 ;  /* 0x000060090c0075a7 */ /* 0x0044e400080011ff */
[----:B---3--:R-:W-:Y:S05]  /*7e30*/  @!P0 NANOSLEEP.SYNCS 0x989680 ;  /* 0x009896800000895d */ /* 0x008fea0003900000 */
[----:B------:R-:W3:Y:S02]  /*7e40*/  @!P0 SYNCS.PHASECHK.TRANS64 P0, [R12+URZ+0x60], R9 ;  /* 0x000060090c0085a7 */ /* 0x000ee400080010ff */
[----:B---3--:R-:W-:Y:S05]  /*7e50*/  @!P0 BRA `(.L_x_74) ;  /* 0xfffffffc00f08947 */ /* 0x008fea000383ffff */
[----:B------:R-:W-:Y:S05]  /*7e60*/  BRA `(.L_x_136) ;  /* 0xffffffc000687947 */ /* 0x000fea000383ffff */
.L_x_77:
[----:B------:R-:W-:Y:S07]  /*7e70*/  MOV R0, UR21 ;  /* 0x0000001500007c02 */ /* 0x000fee0008000f00 */
.L_x_137:
[----:B--2---:R2:W3:Y:S02]  /*7e80*/  SYNCS.PHASECHK.TRANS64.TRYWAIT P2, [R0+URZ+0x58], R11 ;  /* 0x0000580b000075a7 */ /* 0x0044e400080411ff */
[----:B---3--:R-:W-:Y:S05]  /*7e90*/  @!P2 NANOSLEEP.SYNCS 0x989680 ;  /* 0x009896800000a95d */ /* 0x008fea0003900000 */
[----:B------:R-:W3:Y:S02]  /*7ea0*/  @!P2 SYNCS.PHASECHK.TRANS64 P2, [R0+URZ+0x58], R11 ;  /* 0x0000580b0000a5a7 */ /* 0x000ee400080410ff */
[----:B---3--:R-:W-:Y:S05]  /*7eb0*/  @!P2 BRA `(.L_x_137) ;  /* 0xfffffffc00f0a947 */ /* 0x008fea000383ffff */
[----:B------:R-:W-:Y:S05]  /*7ec0*/  BRA `(.L_x_76) ;  /* 0xffffffc400d07947 */ /* 0x000fea000383ffff */
.L_x_80:
[----:B--2---:R-:W-:Y:S07]  /*7ed0*/  MOV R0, UR21 ;  /* 0x0000001500007c02 */ /* 0x004fee0008000f00 */
.L_x_138:
[----:B--2---:R2:W3:Y:S02]  /*7ee0*/  SYNCS.PHASECHK.TRANS64.TRYWAIT P0, [R0+URZ+0x40], R9 ;  /* 0x00004009000075a7 */ /* 0x0044e400080011ff */
[----:B---3--:R-:W-:Y:S05]  /*7ef0*/  @!P0 NANOSLEEP.SYNCS 0x989680 ;  /* 0x009896800000895d */ /* 0x008fea0003900000 */
[----:B------:R-:W3:Y:S02]  /*7f00*/  @!P0 SYNCS.PHASECHK.TRANS64 P0, [R0+URZ+0x40], R9 ;  /* 0x00004009000085a7 */ /* 0x000ee400080010ff */
[----:B---3--:R-:W-:Y:S05]  /*7f10*/  @!P0 BRA `(.L_x_138) ;  /* 0xfffffffc00f08947 */ /* 0x008fea000383ffff */
[----:B------:R-:W-:Y:S05]  /*7f20*/  BRA `(.L_x_139) ;  /* 0xffffffc8002c7947 */ /* 0x000fea000383ffff */
.L_x_81:
[----:B------:R-:W-:Y:S07]  /*7f30*/  MOV R0, UR21 ;  /* 0x0000001500007c02 */ /* 0x000fee0008000f00 */
.L_x_140:
[----:B--2---:R2:W3:Y:S02]  /*7f40*/  SYNCS.PHASECHK.TRANS64.TRYWAIT P0, [R0+URZ+0x48], R9 ;  /* 0x00004809000075a7 */ /* 0x0044e400080011ff */
[----:B---3--:R-:W-:Y:S05]  /*7f50*/  @!P0 NANOSLEEP.SYNCS 0x989680 ;  /* 0x009896800000895d */ /* 0x008fea0003900000 */
[----:B------:R-:W3:Y:S02]  /*7f60*/  @!P0 SYNCS.PHASECHK.TRANS64 P0, [R0+URZ+0x48], R9 ;  /* 0x00004809000085a7 */ /* 0x000ee400080010ff */
[----:B---3--:R-:W-:Y:S05]  /*7f70*/  @!P0 BRA `(.L_x_140) ;  /* 0xfffffffc00f08947 */ /* 0x008fea000383ffff */
[----:B------:R-:W-:Y:S05]  /*7f80*/  BRA `(.L_x_141) ;  /* 0xffffffc800647947 */ /* 0x000fea000383ffff */
.L_x_83:
[----:B------:R-:W-:-:S07]  /*7f90*/  MOV R0, UR21 ;  /* 0x0000001500007c02 */ /* 0x000fce0008000f00 */
.L_x_142:
[----:B---3--:R3:W4:Y:S02]  /*7fa0*/  SYNCS.PHASECHK.TRANS64.TRYWAIT P0, [R0+URZ+0x40], R3 ;  /* 0x00004003000075a7 */ /* 0x00872400080011ff */
[----:B----4-:R-:W-:Y:S05]  /*7fb0*/  @!P0 NANOSLEEP.SYNCS 0x989680 ;  /* 0x009896800000895d */ /* 0x010fea0003900000 */
[----:B------:R-:W4:Y:S02]  /*7fc0*/  @!P0 SYNCS.PHASECHK.TRANS64 P0, [R0+URZ+0x40], R3 ;  /* 0x00004003000085a7 */ /* 0x000f2400080010ff */
[----:B----4-:R-:W-:Y:S05]  /*7fd0*/  @!P0 BRA `(.L_x_142) ;  /* 0xfffffffc00f08947 */ /* 0x010fea000383ffff */
[----:B------:R-:W-:Y:S05]  /*7fe0*/  BRA `(.L_x_143) ;  /* 0xffffffc800d47947 */ /* 0x000fea000383ffff */
.L_x_85:
[----:B-1----:R1:W2:Y:S02]  /*7ff0*/  SYNCS.PHASECHK.TRANS64.TRYWAIT P0, [R3+URZ+0x60], R0 ;  /* 0x00006000030075a7 */ /* 0x0022a400080011ff */
[----:B--2---:R-:W-:Y:S05]  /*8000*/  @!P0 NANOSLEEP.SYNCS 0x989680 ;  /* 0x009896800000895d */ /* 0x004fea0003900000 */
[----:B------:R-:W2:Y:S02]  /*8010*/  @!P0 SYNCS.PHASECHK.TRANS64 P0, [R3+URZ+0x60], R0 ;  /* 0x00006000030085a7 */ /* 0x000ea400080010ff */
[----:B--2---:R-:W-:Y:S05]  /*8020*/  @!P0 BRA `(.L_x_85) ;  /* 0xfffffffc00f08947 */ /* 0x004fea000383ffff */
[----:B------:R-:W-:Y:S05]  /*8030*/  BRA `(.L_x_144) ;  /* 0xffffffcc009c7947 */ /* 0x000fea000383ffff */
.L_x_96:
[----:B--2---:R2:W1:Y:S02]  /*8040*/  SYNCS.PHASECHK.TRANS64.TRYWAIT P1, [R2+URZ+0x30], R5 ;  /* 0x00003005020075a7 */ /* 0x00446400080211ff */
[----:B-1----:R-:W-:Y:S05]  /*8050*/  @!P1 NANOSLEEP.SYNCS 0x989680 ;  /* 0x009896800000995d */ /* 0x002fea0003900000 */
[----:B------:R-:W1:Y:S02]  /*8060*/  @!P1 SYNCS.PHASECHK.TRANS64 P1, [R2+URZ+0x30], R5 ;  /* 0x00003005020095a7 */ /* 0x000e6400080210ff */
[----:B-1----:R-:W-:Y:S05]  /*8070*/  @!P1 BRA `(.L_x_96) ;  /* 0xfffffffc00f09947 */ /* 0x002fea000383ffff */
[----:B------:R-:W-:Y:S05]  /*8080*/  BRA `(.L_x_95) ;  /* 0xffffffdc00107947 */ /* 0x000fea000383ffff */
.L_x_98:
[----:B--2---:R2:W4:Y:S02]  /*8090*/  SYNCS.PHASECHK.TRANS64.TRYWAIT P0, [R100+URZ+0x80], R3 ;  /* 0x00008003640075a7 */ /* 0x00452400080011ff */
[----:B----4-:R-:W-:Y:S05]  /*80a0*/  @!P0 NANOSLEEP.SYNCS 0x989680 ;  /* 0x009896800000895d */ /* 0x010fea0003900000 */
[----:B------:R-:W4:Y:S02]  /*80b0*/  @!P0 SYNCS.PHASECHK.TRANS64 P0, [R100+URZ+0x80], R3 ;  /* 0x00008003640085a7 */ /* 0x000f2400080010ff */
[----:B----4-:R-:W-:Y:S05]  /*80c0*/  @!P0 BRA `(.L_x_98) ;  /* 0xfffffffc00f08947 */ /* 0x010fea000383ffff */
[----:B------:R-:W-:Y:S05]  /*80d0*/  BRA `(.L_x_97) ;  /* 0xffffffdc00607947 */ /* 0x000fea000383ffff */
.L_x_106:
[----:B---3--:R3:W4:Y:S02]  /*80e0*/  SYNCS.PHASECHK.TRANS64.TRYWAIT P0, [R109+URZ+0x30], R4 ;  /* 0x000030046d0075a7 */ /* 0x00872400080011ff */
[----:B----4-:R-:W-:Y:S05]  /*80f0*/  @!P0 NANOSLEEP.SYNCS 0x989680 ;  /* 0x009896800000895d */ /* 0x010fea0003900000 */
[----:B------:R-:W4:Y:S02]  /*8100*/  @!P0 SYNCS.PHASECHK.TRANS64 P0, [R109+URZ+0x30], R4 ;  /* 0x000030046d0085a7 */ /* 0x000f2400080010ff */
[----:B----4-:R-:W-:Y:S05]  /*8110*/  @!P0 BRA `(.L_x_106) ;  /* 0xfffffffc00f08947 */ /* 0x010fea000383ffff */
[----:B------:R-:W-:Y:S05]  /*8120*/  BRA `(.L_x_105) ;  /* 0xffffffe800547947 */ /* 0x000fea000383ffff */
        .weak           $__internal_0_$__cuda_sm10x_tcgen05_guardrail_trap_col_being_dealloced_not_returned_by_alloc
        .type           $__internal_0_$__cuda_sm10x_tcgen05_guardrail_trap_col_being_dealloced_not_returned_by_alloc,@function
        .size           $__internal_0_$__cuda_sm10x_tcgen05_guardrail_trap_col_being_dealloced_not_returned_by_alloc,($__internal_1_$__cuda_sm10x_tcgen05_guardrail_trap_phase_invalid_during_alloc - $__internal_0_$__cuda_sm10x_tcgen05_guardrail_trap_col_being_dealloced_not_returned_by_alloc)
$__internal_0_$__cuda_sm10x_tcgen05_guardrail_trap_col_being_dealloced_not_returned_by_alloc:
[----:B------:R-:W-:Y:S05]  /*8130*/  BPT.TRAP 0x1 ;  /* 0x000000040000795c */ /* 0x000fea0000300000 */
[----:B------:R-:W-:-:S04]  /*8140*/  HFMA2 R3, -RZ, RZ, 0, 0 ;  /* 0x00000000ff037431 */ /* 0x000fc800000001ff */
[----:B------:R-:W-:Y:S05]  /*8150*/  RET.REL.NODEC R2 `(_ZN7cutlass13device_kernelINS_4gemm6kernel13GemmUniversalIN4cute5tupleIJiiiiEEENS1_10collective13CollectiveMmaINS1_35MainloopSm100TmaUmmaWarpSpecializedILi3ELi2ELi4ENS5_IJNS4_1CILi2EEESB_NSA_ILi1EEEEEEEENS5_IJNSA_ILi64EEENSA_ILi128EEESF_EEENS_12float_e5m2_tENS5_IJlSC_lEEESI_SJ_NS4_8TiledMMAINS4_8MMA_AtomIJNS4_10MMA_TraitsINS4_19SM100_MMA_F8F6F4_SSEJSI_SI_fSF_SG_NS4_17integral_constantINS4_4UMMA5MajorELSQ_0EEESR_NSO_INSP_7ScaleInELSS_0EEEST_EEEEEENS4_6LayoutINS5_IJSC_SC_SC_EEENS5_IJNSA_ILi0EEESY_SY_EEEEENS5_IJNS4_10UnderscoreES11_S11_EEEEENS4_23SM90_TMA_LOAD_MULTICASTENS4_14ComposedLayoutINS4_7SwizzleILi2ELi4ELi3EEENS4_18smem_ptr_flag_bitsILi8EEENSW_INS5_IJNSA_ILi8EEESF_EEENS5_IJSF_SC_EEEEEEEvNS4_8identityES14_S1E_vS1F_EENS_8epilogue10collective18CollectiveEpilogueINS1H_23Sm100TmaWarpSpecializedILi2ELi2ELi32ELb0ELb0EEEJSH_NS5_IJNSW_ISF_SC_EES1M_EEESI_SJ_SI_SJ_NS1H_6fusion15FusionCallbacksIS1L_NS1O_17LinearCombinationISI_fSI_fLNS_15FloatRoundStyleE2EEESH_S1N_JEEENS4_5SM1004TMEM4LOAD26SM100_TMEM_LOAD_16dp32b32xENS4_13SM90_TMA_LOADES1E_NS4_39AutoVectorizingCopyWithAssumedAlignmentILi128EEENS4_14SM90_TMA_STOREES1E_S20_S20_EEEvvEEEEvNT_6ParamsE) ;  /* 0xffffff7c02a87950 */ /* 0x000fea0003c3ffff */
        .weak           $__internal_1_$__cuda_sm10x_tcgen05_guardrail_trap_phase_invalid_during_alloc
        .type           $__internal_1_$__cuda_sm10x_tcgen05_guardrail_trap_phase_invalid_during_alloc,@function
        .size           $__internal_1_$__cuda_sm10x_tcgen05_guardrail_trap_phase_invalid_during_alloc,($__internal_2_$__cuda_sm10x_tcgen05_guardrail_trap_unallocated_columns_being_dealloced - $__internal_1_$__cuda_sm10x_tcgen05_guardrail_trap_phase_invalid_during_alloc)
$__internal_1_$__cuda_sm10x_tcgen05_guardrail_trap_phase_invalid_during_alloc:
[----:B------:R-:W-:Y:S05]  /*8160*/  BPT.TRAP 0x1 ;  /* 0x000000040000795c */ /* 0x000fea0000300000 */
[----:B------:R-:W-:-:S04]  /*8170*/  MOV R5, 0x0 ;  /* 0x0000000000057802 */ /* 0x000fc80000000f00 */
[----:B------:R-:W-:Y:S05]  /*8180*/  RET.REL.NODEC R4 `(_ZN7cutlass13device_kernelINS_4gemm6kernel13GemmUniversalIN4cute5tupleIJiiiiEEENS1_10collective13CollectiveMmaINS1_35MainloopSm100TmaUmmaWarpSpecializedILi3ELi2ELi4ENS5_IJNS4_1CILi2EEESB_NSA_ILi1EEEEEEEENS5_IJNSA_ILi64EEENSA_ILi128EEESF_EEENS_12float_e5m2_tENS5_IJlSC_lEEESI_SJ_NS4_8TiledMMAINS4_8MMA_AtomIJNS4_10MMA_TraitsINS4_19SM100_MMA_F8F6F4_SSEJSI_SI_fSF_SG_NS4_17integral_constantINS4_4UMMA5MajorELSQ_0EEESR_NSO_INSP_7ScaleInELSS_0EEEST_EEEEEENS4_6LayoutINS5_IJSC_SC_SC_EEENS5_IJNSA_ILi0EEESY_SY_EEEEENS5_IJNS4_10UnderscoreES11_S11_EEEEENS4_23SM90_TMA_LOAD_MULTICASTENS4_14ComposedLayoutINS4_7SwizzleILi2ELi4ELi3EEENS4_18smem_ptr_flag_bitsILi8EEENSW_INS5_IJNSA_ILi8EEESF_EEENS5_IJSF_SC_EEEEEEEvNS4_8identityES14_S1E_vS1F_EENS_8epilogue10collective18CollectiveEpilogueINS1H_23Sm100TmaWarpSpecializedILi2ELi2ELi32ELb0ELb0EEEJSH_NS5_IJNSW_ISF_SC_EES1M_EEESI_SJ_SI_SJ_NS1H_6fusion15FusionCallbacksIS1L_NS1O_17LinearCombinationISI_fSI_fLNS_15FloatRoundStyleE2EEESH_S1N_JEEENS4_5SM1004TMEM4LOAD26SM100_TMEM_LOAD_16dp32b32xENS4_13SM90_TMA_LOADES1E_NS4_39AutoVectorizingCopyWithAssumedAlignmentILi128EEENS4_14SM90_TMA_STOREES1E_S20_S20_EEEvvEEEEvNT_6ParamsE) ;  /* 0xffffff7c049c7950 */ /* 0x000fea0003c3ffff */
        .weak           $__internal_2_$__cuda_sm10x_tcgen05_guardrail_trap_unallocated_columns_being_dealloced
        .type           $__internal_2_$__cuda_sm10x_tcgen05_guardrail_trap_unallocated_columns_being_dealloced,@function
        .size           $__internal_2_$__cuda_sm10x_tcgen05_guardrail_trap_unallocated_columns_being_dealloced,(.L_x_146 - $__internal_2_$__cuda_sm10x_tcgen05_guardrail_trap_unallocated_columns_being_dealloced)
$__internal_2_$__cuda_sm10x_tcgen05_guardrail_trap_unallocated_columns_being_dealloced:
[----:B------:R-:W-:Y:S05]  /*8190*/  BPT.TRAP 0x1 ;  /* 0x000000040000795c */ /* 0x000fea0000300000 */
[----:B------:R-:W-:-:S04]  /*81a0*/  HFMA2 R3, -RZ, RZ, 0, 0 ;  /* 0x00000000ff037431 */ /* 0x000fc800000001ff */
[----:B------:R-:W-:Y:S05]  /*81b0*/  RET.REL.NODEC R2 `(_ZN7cutlass13device_kernelINS_4gemm6kernel13GemmUniversalIN4cute5tupleIJiiiiEEENS1_10collective13CollectiveMmaINS1_35MainloopSm100TmaUmmaWarpSpecializedILi3ELi2ELi4ENS5_IJNS4_1CILi2EEESB_NSA_ILi1EEEEEEEENS5_IJNSA_ILi64EEENSA_ILi128EEESF_EEENS_12float_e5m2_tENS5_IJlSC_lEEESI_SJ_NS4_8TiledMMAINS4_8MMA_AtomIJNS4_10MMA_TraitsINS4_19SM100_MMA_F8F6F4_SSEJSI_SI_fSF_SG_NS4_17integral_constantINS4_4UMMA5MajorELSQ_0EEESR_NSO_INSP_7ScaleInELSS_0EEEST_EEEEEENS4_6LayoutINS5_IJSC_SC_SC_EEENS5_IJNSA_ILi0EEESY_SY_EEEEENS5_IJNS4_10UnderscoreES11_S11_EEEEENS4_23SM90_TMA_LOAD_MULTICASTENS4_14ComposedLayoutINS4_7SwizzleILi2ELi4ELi3EEENS4_18smem_ptr_flag_bitsILi8EEENSW_INS5_IJNSA_ILi8EEESF_EEENS5_IJSF_SC_EEEEEEEvNS4_8identityES14_S1E_vS1F_EENS_8epilogue10collective18CollectiveEpilogueINS1H_23Sm100TmaWarpSpecializedILi2ELi2ELi32ELb0ELb0EEEJSH_NS5_IJNSW_ISF_SC_EES1M_EEESI_SJ_SI_SJ_NS1H_6fusion15FusionCallbacksIS1L_NS1O_17LinearCombinationISI_fSI_fLNS_15FloatRoundStyleE2EEESH_S1N_JEEENS4_5SM1004TMEM4LOAD26SM100_TMEM_LOAD_16dp32b32xENS4_13SM90_TMA_LOADES1E_NS4_39AutoVectorizingCopyWithAssumedAlignmentILi128EEENS4_14SM90_TMA_STOREES1E_S20_S20_EEEvvEEEEvNT_6ParamsE) ;  /* 0xffffff7c02907950 */ /* 0x000fea0003c3ffff */
.L_x_145:
[----:B------:R-:W-:-:S00]  /*81c0*/  BRA `(.L_x_145) ;  /* 0xfffffffc00fc7947 */ /* 0x000fc0000383ffff */
[----:B------:R-:W-:-:S00]  /*81d0*/  NOP ;  /* 0x0000000000007918 */ /* 0x000fc00000000000 */
        /* <DEDUP_REMOVED lines=10> */
.L_x_146:


//--------------------- .nv.global.init           --------------------------
	.section	.nv.global.init,"aw",@progbits
.nv.global.init:
	.type		$str$27,@object
	.size		$str$27,($str$28 - $str$27)
$str$27:
        /*0000*/ 	.byte	0x28, 0x61, 0x64, 0x64, 0x72, 0x65, 0x73, 0x73, 0x20, 0x26, 0x20, 0x6d, 0x61, 0x73, 0x6b, 0x29
        /*0010*/ 	.byte	0x20, 0x3d, 0x3d, 0x20, 0x30, 0x00
	.type		$str$28,@object
	.size		$str$28,($str$26 - $str$28)
$str$28:
        /*0016*/ 	.byte	0x2f, 0x74, 0x6d, 0x70, 0x2f, 0x63, 0x75, 0x74, 0x6c, 0x61, 0x73, 0x73, 0x5f, 0x73, 0x77, 0x65
        /*0026*/ 	.byte	0x65, 0x70, 0x5f, 0x73, 0x72, 0x63, 0x2f, 0x69, 0x6e, 0x63, 0x6c, 0x75, 0x64, 0x65, 0x2f, 0x63
        /*0036*/ 	.byte	0x75, 0x74, 0x65, 0x2f, 0x70, 0x6f, 0x69, 0x6e, 0x74, 0x65, 0x72, 0x5f, 0x66, 0x6c, 0x61, 0x67
        /*0046*/ 	.byte	0x67, 0x65, 0x64, 0x2e, 0x68, 0x70, 0x70, 0x00
	.type		$str$26,@object
	.size		$str$26,($str$25 - $str$26)
$str$26:
        /*004e*/ 	.byte	0x2f, 0x74, 0x6d, 0x70, 0x2f, 0x63, 0x75, 0x74, 0x6c, 0x61, 0x73, 0x73, 0x5f, 0x73, 0x77, 0x65
        /*005e*/ 	.byte	0x65, 0x70, 0x5f, 0x73, 0x72, 0x63, 0x2f, 0x69, 0x6e, 0x63, 0x6c, 0x75, 0x64, 0x65, 0x2f, 0x63
        /*006e*/ 	.byte	0x75, 0x74, 0x65, 0x2f, 0x61, 0x74, 0x6f, 0x6d, 0x2f, 0x63, 0x6f, 0x70, 0x79, 0x5f, 0x74, 0x72
        /*007e*/ 	.byte	0x61, 0x69, 0x74, 0x73, 0x5f, 0x73, 0x6d, 0x31, 0x30, 0x30, 0x2e, 0x68, 0x70, 0x70, 0x00
	.type		$str$25,@object
	.size		$str$25,(__unnamed_1 - $str$25)
$str$25:
        /*008d*/ 	.byte	0x28, 0x28, 0x75, 0x69, 0x6e, 0x74, 0x33, 0x32, 0x5f, 0x74, 0x28, 0x74, 0x68, 0x72, 0x65, 0x61
        /*009d*/ 	.byte	0x64, 0x49, 0x64, 0x78, 0x2e, 0x78, 0x29, 0x20, 0x2f, 0x20, 0x33, 0x32, 0x29, 0x20, 0x25, 0x20
        /*00ad*/ 	.byte	0x34, 0x29, 0x20, 0x3d, 0x3d, 0x20, 0x28, 0x28, 0x28, 0x74, 0x6d, 0x65, 0x6d, 0x5f, 0x61, 0x64
        /*00bd*/ 	.byte	0x64, 0x72, 0x20, 0x3e, 0x3e, 0x20, 0x31, 0x36, 0x29, 0x20, 0x2f, 0x20, 0x33, 0x32, 0x29, 0x20
        /*00cd*/ 	.byte	0x25, 0x20, 0x34, 0x29, 0x00
	.type		__unnamed_1,@object
	.size		__unnamed_1,(__unnamed_2 - __unnamed_1)
__unnamed_1:
        /*00d2*/ 	.byte	0x61, 0x75, 0x74, 0x6f, 0x20, 0x63, 0x75, 0x74, 0x65, 0x3a, 0x3a, 0x61, 0x73, 0x5f, 0x70, 0x6f
        /* <DEDUP_REMOVED lines=24> */
        /*0262*/ 	.byte	0x3c, 0x34, 0x30, 0x39, 0x36, 0x3e, 0x3e, 0x3e, 0x3e, 0x5d, 0x00
	.type		__unnamed_2,@object
	.size		__unnamed_2,(.L_2 - __unnamed_2)
__unnamed_2:
        /* <DEDUP_REMOVED lines=40> */
        /*04ed*/ 	.byte	0x74, 0x65, 0x3a, 0x3a, 0x43, 0x3c, 0x30, 0x3e, 0x3e, 0x3e, 0x3e, 0x5d, 0x00
.L_2:


//--------------------- .nv.shared._ZN7cutlass13device_kernelINS_4gemm6kernel13GemmUniversalIN4cute5tupleIJiiiiEEENS1_10collective13CollectiveMmaINS1_35MainloopSm100TmaUmmaWarpSpecializedILi3ELi2ELi4ENS5_IJNS4_1CILi2EEESB_NSA_ILi1EEEEEEEENS5_IJNSA_ILi64EEENSA_ILi128EEESF_EEENS_12float_e5m2_tENS5_IJlSC_lEEESI_SJ_NS4_8TiledMMAINS4_8MMA_AtomIJNS4_10MMA_TraitsINS4_19SM100_MMA_F8F6F4_SSEJSI_SI_fSF_SG_NS4_17integral_constantINS4_4UMMA5MajorELSQ_0EEESR_NSO_INSP_7ScaleInELSS_0EEEST_EEEEEENS4_6LayoutINS5_IJSC_SC_SC_EEENS5_IJNSA_ILi0EEESY_SY_EEEEENS5_IJNS4_10UnderscoreES11_S11_EEEEENS4_23SM90_TMA_LOAD_MULTICASTENS4_14ComposedLayoutINS4_7SwizzleILi2ELi4ELi3EEENS4_18smem_ptr_flag_bitsILi8EEENSW_INS5_IJNSA_ILi8EEESF_EEENS5_IJSF_SC_EEEEEEEvNS4_8identityES14_S1E_vS1F_EENS_8epilogue10collective18CollectiveEpilogueINS1H_23Sm100TmaWarpSpecializedILi2ELi2ELi32ELb0ELb0EEEJSH_NS5_IJNSW_ISF_SC_EES1M_EEESI_SJ_SI_SJ_NS1H_6fusion15FusionCallbacksIS1L_NS1O_17LinearCombinationISI_fSI_fLNS_15FloatRoundStyleE2EEESH_S1N_JEEENS4_5SM1004TMEM4LOAD26SM100_TMEM_LOAD_16dp32b32xENS4_13SM90_TMA_LOADES1E_NS4_39AutoVectorizingCopyWithAssumedAlignmentILi128EEENS4_14SM90_TMA_STOREES1E_S20_S20_EEEvvEEEEvNT_6ParamsE --------------------------
	.section	.nv.shared._ZN7cutlass13device_kernelINS_4gemm6kernel13GemmUniversalIN4cute5tupleIJiiiiEEENS1_10collective13CollectiveMmaINS1_35MainloopSm100TmaUmmaWarpSpecializedILi3ELi2ELi4ENS5_IJNS4_1CILi2EEESB_NSA_ILi1EEEEEEEENS5_IJNSA_ILi64EEENSA_ILi128EEESF_EEENS_12float_e5m2_tENS5_IJlSC_lEEESI_SJ_NS4_8TiledMMAINS4_8MMA_AtomIJNS4_10MMA_TraitsINS4_19SM100_MMA_F8F6F4_SSEJSI_SI_fSF_SG_NS4_17integral_constantINS4_4UMMA5MajorELSQ_0EEESR_NSO_INSP_7ScaleInELSS_0EEEST_EEEEEENS4_6LayoutINS5_IJSC_SC_SC_EEENS5_IJNSA_ILi0EEESY_SY_EEEEENS5_IJNS4_10UnderscoreES11_S11_EEEEENS4_23SM90_TMA_LOAD_MULTICASTENS4_14ComposedLayoutINS4_7SwizzleILi2ELi4ELi3EEENS4_18smem_ptr_flag_bitsILi8EEENSW_INS5_IJNSA_ILi8EEESF_EEENS5_IJSF_SC_EEEEEEEvNS4_8identityES14_S1E_vS1F_EENS_8epilogue10collective18CollectiveEpilogueINS1H_23Sm100TmaWarpSpecializedILi2ELi2ELi32ELb0ELb0EEEJSH_NS5_IJNSW_ISF_SC_EES1M_EEESI_SJ_SI_SJ_NS1H_6fusion15FusionCallbacksIS1L_NS1O_17LinearCombinationISI_fSI_fLNS_15FloatRoundStyleE2EEESH_S1N_JEEENS4_5SM1004TMEM4LOAD26SM100_TMEM_LOAD_16dp32b32xENS4_13SM90_TMA_LOADES1E_NS4_39AutoVectorizingCopyWithAssumedAlignmentILi128EEENS4_14SM90_TMA_STOREES1E_S20_S20_EEEvvEEEEvNT_6ParamsE,"aw",@nobits
	.sectionflags	@""
	.align	16
	.zero		1024


//--------------------- .nv.shared.reserved.0     --------------------------
	.section	.nv.shared.reserved.0,"aw",@nobits
	.weak		__nv_reservedSMEM_offset_0_alias
	.size		__nv_reservedSMEM_offset_0_alias, 0, 64
	.other		__nv_reservedSMEM_offset_0_alias,@"STO_CUDA_RESERVED_SHARED STV_DEFAULT"
__nv_reservedSMEM_offset_0_alias:
	.zero		0
.nv.shared.reserved.0:
	.zero		64
	.weak		__nv_reservedSMEM_tcgen05_partition
	.type		__nv_reservedSMEM_tcgen05_partition,@object
	.size		__nv_reservedSMEM_tcgen05_partition,(.L_0 - __nv_reservedSMEM_tcgen05_partition)
__nv_reservedSMEM_tcgen05_partition:
	.zero		32
.L_0:


//--------------------- .nv.global                --------------------------
	.section	.nv.global,"aw",@nobits
.nv.global:
	.type		_ZN39_INTERNAL_98592417_4_k_cu_52ecf8ff_89464cute1_E,@object
	.size		_ZN39_INTERNAL_98592417_4_k_cu_52ecf8ff_89464cute1_E,(_ZN39_INTERNAL_98592417_4_k_cu_52ecf8ff_89464cuda3std3__45__cpo6cbeginE - _ZN39_INTERNAL_98592417_4_k_cu_52ecf8ff_89464cute1_E)
_ZN39_INTERNAL_98592417_4_k_cu_52ecf8ff_89464cute1_E:
	.zero		1
	.type		_ZN39_INTERNAL_98592417_4_k_cu_52ecf8ff_89464cuda3std3__45__cpo6cbeginE,@object
	.size		_ZN39_INTERNAL_98592417_4_k_cu_52ecf8ff_89464cuda3std3__45__cpo6cbeginE,(_ZN39_INTERNAL_98592417_4_k_cu_52ecf8ff_89464cuda3std3__48in_placeE - _ZN39_INTERNAL_98592417_4_k_cu_52ecf8ff_89464cuda3std3__45__cpo6cbeginE)
_ZN39_INTERNAL_98592417_4_k_cu_52ecf8ff_89464cuda3std3__45__cpo6cbeginE:
	.zero		1
	.type		_ZN39_INTERNAL_98592417_4_k_cu_52ecf8ff_89464cuda3std3__48in_placeE,@object
	.size		_ZN39_INTERNAL_98592417_4_k_cu_52ecf8ff_89464cuda3std3__48in_placeE,(_ZN39_INTERNAL_98592417_4_k_cu_52ecf8ff_89464cuda3std6ranges3__45__cpo9iter_moveE - _ZN39_INTERNAL_98592417_4_k_cu_52ecf8ff_89464cuda3std3__48in_placeE)
_ZN39_INTERNAL_98592417_4_k_cu_52ecf8ff_89464cuda3std3__48in_placeE:
	.zero		1
	.type		_ZN39_INTERNAL_98592417_4_k_cu_52ecf8ff_89464cuda3std6ranges3__45__cpo9iter_moveE,@object
	.size		_ZN39_INTERNAL_98592417_4_k_cu_52ecf8ff_89464cuda3std6ranges3__45__cpo9iter_moveE,(_ZN39_INTERNAL_98592417_4_k_cu_52ecf8ff_89464cuda3std3__45__cpo5beginE - _ZN39_INTERNAL_98592417_4_k_cu_52ecf8ff_89464cuda3std6ranges3__45__cpo9iter_moveE)
_ZN39_INTERNAL_98592417_4_k_cu_52ecf8ff_89464cuda3std6ranges3__45__cpo9iter_moveE:
	.zero		1
	.type		_ZN39_INTERNAL_98592417_4_k_cu_52ecf8ff_89464cuda3std3__45__cpo5beginE,@object
	.size		_ZN39_INTERNAL_98592417_4_k_cu_52ecf8ff_89464cuda3std3__45__cpo5beginE,(_ZN39_INTERNAL_98592417_4_k_cu_52ecf8ff_89464cuda3std3__441_GLOBAL__N__98592417_4_k_cu_52ecf8ff_89466ignoreE - _ZN39_INTERNAL_98592417_4_k_cu_52ecf8ff_89464cuda3std3__45__cpo5beginE)
_ZN39_INTERNAL_98592417_4_k_cu_52ecf8ff_89464cuda3std3__45__cpo5beginE:
	.zero		1
	.type		_ZN39_INTERNAL_98592417_4_k_cu_52ecf8ff_89464cuda3std3__441_GLOBAL__N__98592417_4_k_cu_52ecf8ff_89466ignoreE,@object
	.size		_ZN39_INTERNAL_98592417_4_k_cu_52ecf8ff_89464cuda3std3__441_GLOBAL__N__98592417_4_k_cu_52ecf8ff_89466ignoreE,(_ZN39_INTERNAL_98592417_4_k_cu_52ecf8ff_89464cute7productE - _ZN39_INTERNAL_98592417_4_k_cu_52ecf8ff_89464cuda3std3__441_GLOBAL__N__98592417_4_k_cu_52ecf8ff_89466ignoreE)
_ZN39_INTERNAL_98592417_4_k_cu_52ecf8ff_89464cuda3std3__441_GLOBAL__N__98592417_4_k_cu_52ecf8ff_89466ignoreE:
	.zero		1
	.type		_ZN39_INTERNAL_98592417_4_k_cu_52ecf8ff_89464cute7productE,@object
	.size		_ZN39_INTERNAL_98592417_4_k_cu_52ecf8ff_89464cute7productE,(_ZN39_INTERNAL_98592417_4_k_cu_52ecf8ff_89464cuda3std3__45__cpo3endE - _ZN39_INTERNAL_98592417_4_k_cu_52ecf8ff_89464cute7productE)
_ZN39_INTERNAL_98592417_4_k_cu_52ecf8ff_89464cute7productE:
	.zero		1
	.type		_ZN39_INTERNAL_98592417_4_k_cu_52ecf8ff_89464cuda3std3__45__cpo3endE,@object
	.size		_ZN39_INTERNAL_98592417_4_k_cu_52ecf8ff_89464cuda3std3__45__cpo3endE,(_ZN39_INTERNAL_98592417_4_k_cu_52ecf8ff_89464cuda3std3__419piecewise_constructE - _ZN39_INTERNAL_98592417_4_k_cu_52ecf8ff_89464cuda3std3__45__cpo3endE)
_ZN39_INTERNAL_98592417_4_k_cu_52ecf8ff_89464cuda3std3__45__cpo3endE:
	.zero		1
	.type		_ZN39_INTERNAL_98592417_4_k_cu_52ecf8ff_89464cuda3std3__419piecewise_constructE,@object
	.size		_ZN39_INTERNAL_98592417_4_k_cu_52ecf8ff_89464cuda3std3__419piecewise_constructE,(_ZN39_INTERNAL_98592417_4_k_cu_52ecf8ff_89464cuda3std3__45__cpo4cendE - _ZN39_INTERNAL_98592417_4_k_cu_52ecf8ff_89464cuda3std3__419piecewise_constructE)
_ZN39_INTERNAL_98592417_4_k_cu_52ecf8ff_89464cuda3std3__419piecewise_constructE:
	.zero		1
	.type		_ZN39_INTERNAL_98592417_4_k_cu_52ecf8ff_89464cuda3std3__45__cpo4cendE,@object
	.size		_ZN39_INTERNAL_98592417_4_k_cu_52ecf8ff_89464cuda3std3__45__cpo4cendE,(_ZN39_INTERNAL_98592417_4_k_cu_52ecf8ff_89464cuda3std6ranges3__45__cpo4swapE - _ZN39_INTERNAL_98592417_4_k_cu_52ecf8ff_89464cuda3std3__45__cpo4cendE)
_ZN39_INTERNAL_98592417_4_k_cu_52ecf8ff_89464cuda3std3__45__cpo4cendE:
	.zero		1
	.type		_ZN39_INTERNAL_98592417_4_k_cu_52ecf8ff_89464cuda3std6ranges3__45__cpo4swapE,@object
	.size		_ZN39_INTERNAL_98592417_4_k_cu_52ecf8ff_89464cuda3std6ranges3__45__cpo4swapE,(.L_10 - _ZN39_INTERNAL_98592417_4_k_cu_52ecf8ff_89464cuda3std6ranges3__45__cpo4swapE)
_ZN39_INTERNAL_98592417_4_k_cu_52ecf8ff_89464cuda3std6ranges3__45__cpo4swapE:
	.zero		1
.L_10:


//--------------------- .nv.constant0._ZN7cutlass13device_kernelINS_4gemm6kernel13GemmUniversalIN4cute5tupleIJiiiiEEENS1_10collective13CollectiveMmaINS1_35MainloopSm100TmaUmmaWarpSpecializedILi3ELi2ELi4ENS5_IJNS4_1CILi2EEESB_NSA_ILi1EEEEEEEENS5_IJNSA_ILi64EEENSA_ILi128EEESF_EEENS_12float_e5m2_tENS5_IJlSC_lEEESI_SJ_NS4_8TiledMMAINS4_8MMA_AtomIJNS4_10MMA_TraitsINS4_19SM100_MMA_F8F6F4_SSEJSI_SI_fSF_SG_NS4_17integral_constantINS4_4UMMA5MajorELSQ_0EEESR_NSO_INSP_7ScaleInELSS_0EEEST_EEEEEENS4_6LayoutINS5_IJSC_SC_SC_EEENS5_IJNSA_ILi0EEESY_SY_EEEEENS5_IJNS4_10UnderscoreES11_S11_EEEEENS4_23SM90_TMA_LOAD_MULTICASTENS4_14ComposedLayoutINS4_7SwizzleILi2ELi4ELi3EEENS4_18smem_ptr_flag_bitsILi8EEENSW_INS5_IJNSA_ILi8EEESF_EEENS5_IJSF_SC_EEEEEEEvNS4_8identityES14_S1E_vS1F_EENS_8epilogue10collective18CollectiveEpilogueINS1H_23Sm100TmaWarpSpecializedILi2ELi2ELi32ELb0ELb0EEEJSH_NS5_IJNSW_ISF_SC_EES1M_EEESI_SJ_SI_SJ_NS1H_6fusion15FusionCallbacksIS1L_NS1O_17LinearCombinationISI_fSI_fLNS_15FloatRoundStyleE2EEESH_S1N_JEEENS4_5SM1004TMEM4LOAD26SM100_TMEM_LOAD_16dp32b32xENS4_13SM90_TMA_LOADES1E_NS4_39AutoVectorizingCopyWithAssumedAlignmentILi128EEENS4_14SM90_TMA_STOREES1E_S20_S20_EEEvvEEEEvNT_6ParamsE --------------------------
	.section	.nv.constant0._ZN7cutlass13device_kernelINS_4gemm6kernel13GemmUniversalIN4cute5tupleIJiiiiEEENS1_10collective13CollectiveMmaINS1_35MainloopSm100TmaUmmaWarpSpecializedILi3ELi2ELi4ENS5_IJNS4_1CILi2EEESB_NSA_ILi1EEEEEEEENS5_IJNSA_ILi64EEENSA_ILi128EEESF_EEENS_12float_e5m2_tENS5_IJlSC_lEEESI_SJ_NS4_8TiledMMAINS4_8MMA_AtomIJNS4_10MMA_TraitsINS4_19SM100_MMA_F8F6F4_SSEJSI_SI_fSF_SG_NS4_17integral_constantINS4_4UMMA5MajorELSQ_0EEESR_NSO_INSP_7ScaleInELSS_0EEEST_EEEEEENS4_6LayoutINS5_IJSC_SC_SC_EEENS5_IJNSA_ILi0EEESY_SY_EEEEENS5_IJNS4_10UnderscoreES11_S11_EEEEENS4_23SM90_TMA_LOAD_MULTICASTENS4_14ComposedLayoutINS4_7SwizzleILi2ELi4ELi3EEENS4_18smem_ptr_flag_bitsILi8EEENSW_INS5_IJNSA_ILi8EEESF_EEENS5_IJSF_SC_EEEEEEEvNS4_8identityES14_S1E_vS1F_EENS_8epilogue10collective18CollectiveEpilogueINS1H_23Sm100TmaWarpSpecializedILi2ELi2ELi32ELb0ELb0EEEJSH_NS5_IJNSW_ISF_SC_EES1M_EEESI_SJ_SI_SJ_NS1H_6fusion15FusionCallbacksIS1L_NS1O_17LinearCombinationISI_fSI_fLNS_15FloatRoundStyleE2EEESH_S1N_JEEENS4_5SM1004TMEM4LOAD26SM100_TMEM_LOAD_16dp32b32xENS4_13SM90_TMA_LOADES1E_NS4_39AutoVectorizingCopyWithAssumedAlignmentILi128EEENS4_14SM90_TMA_STOREES1E_S20_S20_EEEvvEEEEvNT_6ParamsE,"a",@progbits
	.sectionflags	@""
	.align	4
.nv.constant0._ZN7cutlass13device_kernelINS_4gemm6kernel13GemmUniversalIN4cute5tupleIJiiiiEEENS1_10collective13CollectiveMmaINS1_35MainloopSm100TmaUmmaWarpSpecializedILi3ELi2ELi4ENS5_IJNS4_1CILi2EEESB_NSA_ILi1EEEEEEEENS5_IJNSA_ILi64EEENSA_ILi128EEESF_EEENS_12float_e5m2_tENS5_IJlSC_lEEESI_SJ_NS4_8TiledMMAINS4_8MMA_AtomIJNS4_10MMA_TraitsINS4_19SM100_MMA_F8F6F4_SSEJSI_SI_fSF_SG_NS4_17integral_constantINS4_4UMMA5MajorELSQ_0EEESR_NSO_INSP_7ScaleInELSS_0EEEST_EEEEEENS4_6LayoutINS5_IJSC_SC_SC_EEENS5_IJNSA_ILi0EEESY_SY_EEEEENS5_IJNS4_10UnderscoreES11_S11_EEEEENS4_23SM90_TMA_LOAD_MULTICASTENS4_14ComposedLayoutINS4_7SwizzleILi2ELi4ELi3EEENS4_18smem_ptr_flag_bitsILi8EEENSW_INS5_IJNSA_ILi8EEESF_EEENS5_IJSF_SC_EEEEEEEvNS4_8identityES14_S1E_vS1F_EENS_8epilogue10collective18CollectiveEpilogueINS1H_23Sm100TmaWarpSpecializedILi2ELi2ELi32ELb0ELb0EEEJSH_NS5_IJNSW_ISF_SC_EES1M_EEESI_SJ_SI_SJ_NS1H_6fusion15FusionCallbacksIS1L_NS1O_17LinearCombinationISI_fSI_fLNS_15FloatRoundStyleE2EEESH_S1N_JEEENS4_5SM1004TMEM4LOAD26SM100_TMEM_LOAD_16dp32b32xENS4_13SM90_TMA_LOADES1E_NS4_39AutoVectorizingCopyWithAssumedAlignmentILi128EEENS4_14SM90_TMA_STOREES1E_S20_S20_EEEvvEEEEvNT_6ParamsE:
	.zero		2944


//--------------------- SYMBOLS --------------------------

	.type		.nv.reservedSmem.offset0,@object
	.size		.nv.reservedSmem.offset0,0x4
	.type		.nv.reservedSmem.cap,@object
	.size		.nv.reservedSmem.cap,0x4
	.type		__assertfail,@function
